	.target	sm_100a

	.elftype	@"ET_EXEC"


//--------------------- .note.nv.tkinfo           --------------------------
	.section	.note.nv.tkinfo,"",@"SHT_NOTE"
	.sectionflags	@"SHF_NOTE_NV_TKINFO"
	.tkinfo
        /*0018*/ 	.word	0x00000002
        /*0030*/ 	.string	""
        /*0030*/ 	.string	"ptxas"
        /*0030*/ 	.string	"Cuda compilation tools, release 13.0, V13.0.88"
        /*0030*/ 	.string	"Build cuda_13.0.r13.0/compiler.36424714_0"
        /*0030*/ 	.string	"-arch sm_100a -m 64 "



//--------------------- .note.nv.cuinfo           --------------------------
	.section	.note.nv.cuinfo,"",@"SHT_NOTE"
	.sectionflags	@"SHF_NOTE_NV_CUINFO"
        /*0018*/ 	.short	0x0002
        /*001a*/ 	.short	0x0064
        /*001c*/ 	.short	0x0082
	.zero		2


//--------------------- .nv.info                  --------------------------
	.section	.nv.info,"",@"SHT_CUDA_INFO"
	.align	4


	//----- nvinfo : EIATTR_REGCOUNT
	.align		4
        /*0000*/ 	.byte	0x04, 0x2f
        /*0002*/ 	.short	(.L_20 - .L_19)
	.align		4
.L_19:
        /*0004*/ 	.word	index@(_ZN7cutlass13device_kernelINS_4gemm6kernel13GemmUniversalIN4cute5tupleIJiiiiEEENS1_10collective13CollectiveMmaINS1_35MainloopSm100TmaUmmaWarpSpecializedILi10ELi2ELi4ENS5_IJNS4_1CILi1EEENSA_ILi2EEESB_EEEEENS5_IJNSA_ILi64EEENSA_ILi256EEESF_EEENS_12float_e5m2_tENS5_IJlSB_lEEESI_SJ_NS4_8TiledMMAINS4_8MMA_AtomIJNS4_10MMA_TraitsINS4_19SM100_MMA_F8F6F4_SSEJSI_SI_fSF_SG_NS4_17integral_constantINS4_4UMMA5MajorELSQ_0EEESR_NSO_INSP_7ScaleInELSS_0EEEST_EEEEEENS4_6LayoutINS5_IJSB_SB_SB_EEENS5_IJNSA_ILi0EEESY_SY_EEEEENS5_IJNS4_10UnderscoreES11_S11_EEEEENS4_23SM90_TMA_LOAD_MULTICASTENS4_14ComposedLayoutINS4_7SwizzleILi2ELi4ELi3EEENS4_18smem_ptr_flag_bitsILi8EEENSW_INS5_IJNSA_ILi8EEESF_EEENS5_IJSF_SB_EEEEEEEvNS4_8identityENS4_13SM90_TMA_LOADES1E_vS1F_EENS_8epilogue10collective18CollectiveEpilogueINS1I_23Sm100TmaWarpSpecializedILi4ELi2ELi32ELb0ELb0EEEJSH_NS5_IJNSW_ISF_SB_EES1N_EEESI_SJ_SI_SJ_NS1I_6fusion15FusionCallbacksIS1M_NS1P_17LinearCombinationISI_fSI_fLNS_15FloatRoundStyleE2EEESH_S1O_JEEENS4_5SM1004TMEM4LOAD26SM100_TMEM_LOAD_16dp32b32xES1G_S1E_NS4_39AutoVectorizingCopyWithAssumedAlignmentILi128EEENS4_14SM90_TMA_STOREES1E_S20_S20_EEEvvEEEEvNT_6ParamsE)
        /*0008*/ 	.word	0x00000075


	//----- nvinfo : EIATTR_FRAME_SIZE
	.align		4
.L_20:
        /*000c*/ 	.byte	0x04, 0x11
        /*000e*/ 	.short	(.L_22 - .L_21)
	.align		4
.L_21:
        /*0010*/ 	.word	index@($__internal_2_$__cuda_sm10x_tcgen05_guardrail_trap_unallocated_columns_being_dealloced)
        /*0014*/ 	.word	0x00000000


	//----- nvinfo : EIATTR_FRAME_SIZE
	.align		4
.L_22:
        /*0018*/ 	.byte	0x04, 0x11
        /*001a*/ 	.short	(.L_24 - .L_23)
	.align		4
.L_23:
        /*001c*/ 	.word	index@($__internal_1_$__cuda_sm10x_tcgen05_guardrail_trap_phase_invalid_during_alloc)
        /*0020*/ 	.word	0x00000000


	//----- nvinfo : EIATTR_FRAME_SIZE
	.align		4
.L_24:
        /*0024*/ 	.byte	0x04, 0x11
        /*0026*/ 	.short	(.L_26 - .L_25)
	.align		4
.L_25:
        /*0028*/ 	.word	index@($__internal_0_$__cuda_sm10x_tcgen05_guardrail_trap_col_being_dealloced_not_returned_by_alloc)
        /*002c*/ 	.word	0x00000000


	//----- nvinfo : EIATTR_FRAME_SIZE
	.align		4
.L_26:
        /*0030*/ 	.byte	0x04, 0x11
        /*0032*/ 	.short	(.L_28 - .L_27)
	.align		4
.L_27:
        /*0034*/ 	.word	index@(_ZN7cutlass13device_kernelINS_4gemm6kernel13GemmUniversalIN4cute5tupleIJiiiiEEENS1_10collective13CollectiveMmaINS1_35MainloopSm100TmaUmmaWarpSpecializedILi10ELi2ELi4ENS5_IJNS4_1CILi1EEENSA_ILi2EEESB_EEEEENS5_IJNSA_ILi64EEENSA_ILi256EEESF_EEENS_12float_e5m2_tENS5_IJlSB_lEEESI_SJ_NS4_8TiledMMAINS4_8MMA_AtomIJNS4_10MMA_TraitsINS4_19SM100_MMA_F8F6F4_SSEJSI_SI_fSF_SG_NS4_17integral_constantINS4_4UMMA5MajorELSQ_0EEESR_NSO_INSP_7ScaleInELSS_0EEEST_EEEEEENS4_6LayoutINS5_IJSB_SB_SB_EEENS5_IJNSA_ILi0EEESY_SY_EEEEENS5_IJNS4_10UnderscoreES11_S11_EEEEENS4_23SM90_TMA_LOAD_MULTICASTENS4_14ComposedLayoutINS4_7SwizzleILi2ELi4ELi3EEENS4_18smem_ptr_flag_bitsILi8EEENSW_INS5_IJNSA_ILi8EEESF_EEENS5_IJSF_SB_EEEEEEEvNS4_8identityENS4_13SM90_TMA_LOADES1E_vS1F_EENS_8epilogue10collective18CollectiveEpilogueINS1I_23Sm100TmaWarpSpecializedILi4ELi2ELi32ELb0ELb0EEEJSH_NS5_IJNSW_ISF_SB_EES1N_EEESI_SJ_SI_SJ_NS1I_6fusion15FusionCallbacksIS1M_NS1P_17LinearCombinationISI_fSI_fLNS_15FloatRoundStyleE2EEESH_S1O_JEEENS4_5SM1004TMEM4LOAD26SM100_TMEM_LOAD_16dp32b32xES1G_S1E_NS4_39AutoVectorizingCopyWithAssumedAlignmentILi128EEENS4_14SM90_TMA_STOREES1E_S20_S20_EEEvvEEEEvNT_6ParamsE)
        /*0038*/ 	.word	0x00000000


	//----- nvinfo : EIATTR_MIN_STACK_SIZE
	.align		4
.L_28:
        /*003c*/ 	.byte	0x04, 0x12
        /*003e*/ 	.short	(.L_30 - .L_29)
	.align		4
.L_29:
        /*0040*/ 	.word	index@(_ZN7cutlass13device_kernelINS_4gemm6kernel13GemmUniversalIN4cute5tupleIJiiiiEEENS1_10collective13CollectiveMmaINS1_35MainloopSm100TmaUmmaWarpSpecializedILi10ELi2ELi4ENS5_IJNS4_1CILi1EEENSA_ILi2EEESB_EEEEENS5_IJNSA_ILi64EEENSA_ILi256EEESF_EEENS_12float_e5m2_tENS5_IJlSB_lEEESI_SJ_NS4_8TiledMMAINS4_8MMA_AtomIJNS4_10MMA_TraitsINS4_19SM100_MMA_F8F6F4_SSEJSI_SI_fSF_SG_NS4_17integral_constantINS4_4UMMA5MajorELSQ_0EEESR_NSO_INSP_7ScaleInELSS_0EEEST_EEEEEENS4_6LayoutINS5_IJSB_SB_SB_EEENS5_IJNSA_ILi0EEESY_SY_EEEEENS5_IJNS4_10UnderscoreES11_S11_EEEEENS4_23SM90_TMA_LOAD_MULTICASTENS4_14ComposedLayoutINS4_7SwizzleILi2ELi4ELi3EEENS4_18smem_ptr_flag_bitsILi8EEENSW_INS5_IJNSA_ILi8EEESF_EEENS5_IJSF_SB_EEEEEEEvNS4_8identityENS4_13SM90_TMA_LOADES1E_vS1F_EENS_8epilogue10collective18CollectiveEpilogueINS1I_23Sm100TmaWarpSpecializedILi4ELi2ELi32ELb0ELb0EEEJSH_NS5_IJNSW_ISF_SB_EES1N_EEESI_SJ_SI_SJ_NS1I_6fusion15FusionCallbacksIS1M_NS1P_17LinearCombinationISI_fSI_fLNS_15FloatRoundStyleE2EEESH_S1O_JEEENS4_5SM1004TMEM4LOAD26SM100_TMEM_LOAD_16dp32b32xES1G_S1E_NS4_39AutoVectorizingCopyWithAssumedAlignmentILi128EEENS4_14SM90_TMA_STOREES1E_S20_S20_EEEvvEEEEvNT_6ParamsE)
        /*0044*/ 	.word	0x00000000
.L_30:


//--------------------- .nv.compat                --------------------------
	.section	.nv.compat,"",@"SHT_CUDA_COMPAT_INFO"
	.align	4
        /*0000*/ 	.byte	0x02, 0x09, 0x01, 0x00, 0x02, 0x02, 0x02, 0x00, 0x02, 0x05, 0x05, 0x00, 0x03, 0x07, 0x01, 0x01
        /*0010*/ 	.byte	0x02, 0x03, 0x01, 0x00, 0x02, 0x06, 0x01, 0x00, 0x04, 0x0b, 0x08, 0x00, 0x09, 0x00, 0x00, 0x00
        /*0020*/ 	.byte	0x00, 0x00, 0x00, 0x00


//--------------------- .nv.info._ZN7cutlass13device_kernelINS_4gemm6kernel13GemmUniversalIN4cute5tupleIJiiiiEEENS1_10collective13CollectiveMmaINS1_35MainloopSm100TmaUmmaWarpSpecializedILi10ELi2ELi4ENS5_IJNS4_1CILi1EEENSA_ILi2EEESB_EEEEENS5_IJNSA_ILi64EEENSA_ILi256EEESF_EEENS_12float_e5m2_tENS5_IJlSB_lEEESI_SJ_NS4_8TiledMMAINS4_8MMA_AtomIJNS4_10MMA_TraitsINS4_19SM100_MMA_F8F6F4_SSEJSI_SI_fSF_SG_NS4_17integral_constantINS4_4UMMA5MajorELSQ_0EEESR_NSO_INSP_7ScaleInELSS_0EEEST_EEEEEENS4_6LayoutINS5_IJSB_SB_SB_EEENS5_IJNSA_ILi0EEESY_SY_EEEEENS5_IJNS4_10UnderscoreES11_S11_EEEEENS4_23SM90_TMA_LOAD_MULTICASTENS4_14ComposedLayoutINS4_7SwizzleILi2ELi4ELi3EEENS4_18smem_ptr_flag_bitsILi8EEENSW_INS5_IJNSA_ILi8EEESF_EEENS5_IJSF_SB_EEEEEEEvNS4_8identityENS4_13SM90_TMA_LOADES1E_vS1F_EENS_8epilogue10collective18CollectiveEpilogueINS1I_23Sm100TmaWarpSpecializedILi4ELi2ELi32ELb0ELb0EEEJSH_NS5_IJNSW_ISF_SB_EES1N_EEESI_SJ_SI_SJ_NS1I_6fusion15FusionCallbacksIS1M_NS1P_17LinearCombinationISI_fSI_fLNS_15FloatRoundStyleE2EEESH_S1O_JEEENS4_5SM1004TMEM4LOAD26SM100_TMEM_LOAD_16dp32b32xES1G_S1E_NS4_39AutoVectorizingCopyWithAssumedAlignmentILi128EEENS4_14SM90_TMA_STOREES1E_S20_S20_EEEvvEEEEvNT_6ParamsE --------------------------
	.section	.nv.info._ZN7cutlass13device_kernelINS_4gemm6kernel13GemmUniversalIN4cute5tupleIJiiiiEEENS1_10collective13CollectiveMmaINS1_35MainloopSm100TmaUmmaWarpSpecializedILi10ELi2ELi4ENS5_IJNS4_1CILi1EEENSA_ILi2EEESB_EEEEENS5_IJNSA_ILi64EEENSA_ILi256EEESF_EEENS_12float_e5m2_tENS5_IJlSB_lEEESI_SJ_NS4_8TiledMMAINS4_8MMA_AtomIJNS4_10MMA_TraitsINS4_19SM100_MMA_F8F6F4_SSEJSI_SI_fSF_SG_NS4_17integral_constantINS4_4UMMA5MajorELSQ_0EEESR_NSO_INSP_7ScaleInELSS_0EEEST_EEEEEENS4_6LayoutINS5_IJSB_SB_SB_EEENS5_IJNSA_ILi0EEESY_SY_EEEEENS5_IJNS4_10UnderscoreES11_S11_EEEEENS4_23SM90_TMA_LOAD_MULTICASTENS4_14ComposedLayoutINS4_7SwizzleILi2ELi4ELi3EEENS4_18smem_ptr_flag_bitsILi8EEENSW_INS5_IJNSA_ILi8EEESF_EEENS5_IJSF_SB_EEEEEEEvNS4_8identityENS4_13SM90_TMA_LOADES1E_vS1F_EENS_8epilogue10collective18CollectiveEpilogueINS1I_23Sm100TmaWarpSpecializedILi4ELi2ELi32ELb0ELb0EEEJSH_NS5_IJNSW_ISF_SB_EES1N_EEESI_SJ_SI_SJ_NS1I_6fusion15FusionCallbacksIS1M_NS1P_17LinearCombinationISI_fSI_fLNS_15FloatRoundStyleE2EEESH_S1O_JEEENS4_5SM1004TMEM4LOAD26SM100_TMEM_LOAD_16dp32b32xES1G_S1E_NS4_39AutoVectorizingCopyWithAssumedAlignmentILi128EEENS4_14SM90_TMA_STOREES1E_S20_S20_EEEvvEEEEvNT_6ParamsE,"",@"SHT_CUDA_INFO"
	.sectionflags	@""
	.align	4


	//----- nvinfo : EIATTR_CUDA_API_VERSION
	.align		4
        /*0000*/ 	.byte	0x04, 0x37
        /*0002*/ 	.short	(.L_32 - .L_31)
.L_31:
        /*0004*/ 	.word	0x00000082


	//----- nvinfo : EIATTR_KPARAM_INFO
	.align		4
.L_32:
        /*0008*/ 	.byte	0x04, 0x17
        /*000a*/ 	.short	(.L_34 - .L_33)
.L_33:
        /*000c*/ 	.word	0x00000000
        /*0010*/ 	.short	0x0000
        /*0012*/ 	.short	0x0000
        /*0014*/ 	.byte	0x00, 0xf0, 0x01, 0x20


	//----- nvinfo : EIATTR_AT_ENTRY_FRAGMENTS
	.align		4
.L_34:
        /*0018*/ 	.byte	0x04, 0x4f
        /*001a*/ 	.short	(.L_36 - .L_35)


	//   ....[0]....
.L_35:
        /*001c*/ 	.word	0x00000006


	//----- nvinfo : EIATTR_RESERVED_SMEM_USED
	.align		4
.L_36:
        /*0020*/ 	.byte	0x01, 0x41
	.zero		2


	//----- nvinfo : EIATTR_SPARSE_MMA_MASK
	.align		4
        /*0024*/ 	.byte	0x03, 0x50
        /*0026*/ 	.short	0x0000


	//----- nvinfo : EIATTR_TCGEN05_1CTA_USED
	.align		4
        /*0028*/ 	.byte	0x01, 0x51
	.zero		2


	//----- nvinfo : EIATTR_MAXREG_COUNT
	.align		4
        /*002c*/ 	.byte	0x03, 0x1b
        /*002e*/ 	.short	0x00ff


	//----- nvinfo : EIATTR_NUM_BARRIERS
	.align		4
        /*0030*/ 	.byte	0x02, 0x4c
        /*0032*/ 	.byte	0x07
	.zero		1


	//----- nvinfo : EIATTR_EXTERNS
	.align		4
        /*0034*/ 	.byte	0x04, 0x0f
        /*0036*/ 	.short	(.L_38 - .L_37)


	//   ....[0]....
	.align		4
.L_37:
        /*0038*/ 	.word	index@(__assertfail)


	//----- nvinfo : EIATTR_MERCURY_ISA_VERSION
	.align		4
.L_38:
        /*003c*/ 	.byte	0x03, 0x5f
        /*003e*/ 	.short	0x0101


	//----- nvinfo : EIATTR_INT_WARP_WIDE_INSTR_OFFSETS
	.align		4
        /*0040*/ 	.byte	0x04, 0x31
        /*0042*/ 	.short	(.L_40 - .L_39)


	//   ....[0]....
.L_39:
        /*0044*/ 	.word	0x00004060


	//   ....[1]....
        /*0048*/ 	.word	0x00004080


	//   ....[2]....
        /*004c*/ 	.word	0x000040b0


	//   ....[3]....
        /*0050*/ 	.word	0x00004c30


	//   ....[4]....
        /*0054*/ 	.word	0x00004ca0


	//   ....[5]....
        /*0058*/ 	.word	0x00004d70


	//   ....[6]....
        /*005c*/ 	.word	0x00004df0


	//   ....[7]....
        /*0060*/ 	.word	0x00004ee0


	//   ....[8]....
        /*0064*/ 	.word	0x00004f60


	//   ....[9]....
        /*0068*/ 	.word	0x00005040


	//   ....[10]....
        /*006c*/ 	.word	0x000050f0


	//----- nvinfo : EIATTR_COOP_GROUP_MASK_REGIDS
	.align		4
.L_40:
        /*0070*/ 	.byte	0x04, 0x29
        /*0072*/ 	.short	(.L_42 - .L_41)


	//   ....[0]....
.L_41:
        /*0074*/ 	.word	0xffffffff


	//   ....[1]....
        /*0078*/ 	.word	0xffffffff


	//   ....[2]....
        /*007c*/ 	.word	0xffffffff


	//   ....[3]....
        /*0080*/ 	.word	0xffffffff


	//   ....[4]....
        /*0084*/ 	.word	0xffffffff


	//   ....[5]....
        /*0088*/ 	.word	0xffffffff


	//   ....[6]....
        /*008c*/ 	.word	0xffffffff


	//   ....[7]....
        /*0090*/ 	.word	0xffffffff


	//   ....[8]....
        /*0094*/ 	.word	0xffffffff


	//   ....[9]....
        /*0098*/ 	.word	0xffffffff


	//   ....[10]....
        /*009c*/ 	.word	0xffffffff


	//   ....[11]....
        /*00a0*/ 	.word	0xffffffff


	//   ....[12]....
        /*00a4*/ 	.word	0xffffffff


	//   ....[13]....
        /*00a8*/ 	.word	0xffffffff


	//----- nvinfo : EIATTR_COOP_GROUP_INSTR_OFFSETS
	.align		4
.L_42:
        /*00ac*/ 	.byte	0x04, 0x28
        /*00ae*/ 	.short	(.L_44 - .L_43)


	//   ....[0]....
.L_43:
        /*00b0*/ 	.word	0x00000080


	//   ....[1]....
        /*00b4*/ 	.word	0x000004f0


	//   ....[2]....
        /*00b8*/ 	.word	0x00000790


	//   ....[3]....
        /*00bc*/ 	.word	0x00000930


	//   ....[4]....
        /*00c0*/ 	.word	0x00000a30


	//   ....[5]....
        /*00c4*/ 	.word	0x00000ba0


	//   ....[6]....
        /*00c8*/ 	.word	0x00000d40


	//   ....[7]....
        /*00cc*/ 	.word	0x00000ef0


	//   ....[8]....
        /*00d0*/ 	.word	0x000020f0


	//   ....[9]....
        /*00d4*/ 	.word	0x00003330


	//   ....[10]....
        /*00d8*/ 	.word	0x00003540


	//   ....[11]....
        /*00dc*/ 	.word	0x00003570


	//   ....[12]....
        /*00e0*/ 	.word	0x00003f40


	//   ....[13]....
        /*00e4*/ 	.word	0x00004170


	//----- nvinfo : EIATTR_VRC_CTA_INIT_COUNT
	.align		4
.L_44:
        /*00e8*/ 	.byte	0x02, 0x4a
        /*00ea*/ 	.byte	0x80
	.zero		1


	//----- nvinfo : EIATTR_SYSCALL_OFFSETS
	.align		4
        /*00ec*/ 	.byte	0x04, 0x46
        /*00ee*/ 	.short	(.L_46 - .L_45)


	//   ....[0]....
.L_45:
        /*00f0*/ 	.word	0x00005d80


	//   ....[1]....
        /*00f4*/ 	.word	0x00005ec0


	//   ....[2]....
        /*00f8*/ 	.word	0x000066f0


	//   ....[3]....
        /*00fc*/ 	.word	0x00007480


	//   ....[4]....
        /*0100*/ 	.word	0x000081d0


	//   ....[5]....
        /*0104*/ 	.word	0x00008f50


	//----- nvinfo : EIATTR_MBARRIER_INSTR_OFFSETS
	.align		4
.L_46:
        /*0108*/ 	.byte	0x04, 0x39
        /*010a*/ 	.short	(.L_48 - .L_47)


	//   ....[0]....
.L_47:
        /*010c*/ 	.word	0x00000630
        /*0110*/ 	.word	0x000000ff
        /*0114*/ 	.word	0x00000000
        /*0118*/ 	.short	0x0100
        /*011a*/ 	.byte	0x04
	.zero		1


	//   ....[1]....
        /*011c*/ 	.word	0x00000640
        /*0120*/ 	.word	0x000000ff
        /*0124*/ 	.word	0x00000050
        /*0128*/ 	.short	0x0100
        /*012a*/ 	.byte	0x04
	.zero		1


	//   ....[2]....
        /*012c*/ 	.word	0x00000650
        /*0130*/ 	.word	0x000000ff
        /*0134*/ 	.word	0x00000008
        /*0138*/ 	.short	0x0100
        /*013a*/ 	.byte	0x04
	.zero		1


	//   ....[3]....
        /*013c*/ 	.word	0x00000660
        /*0140*/ 	.word	0x000000ff
        /*0144*/ 	.word	0x00000058
        /*0148*/ 	.short	0x0100
        /*014a*/ 	.byte	0x04
	.zero		1


	//   ....[4]....
        /*014c*/ 	.word	0x00000670
        /*0150*/ 	.word	0x000000ff
        /*0154*/ 	.word	0x00000010
        /*0158*/ 	.short	0x0100
        /*015a*/ 	.byte	0x04
	.zero		1


	//   ....[5]....
        /*015c*/ 	.word	0x00000680
        /*0160*/ 	.word	0x000000ff
        /*0164*/ 	.word	0x00000060
        /*0168*/ 	.short	0x0100
        /*016a*/ 	.byte	0x04
	.zero		1


	//   ....[6]....
        /*016c*/ 	.word	0x00000690
        /*0170*/ 	.word	0x000000ff
        /*0174*/ 	.word	0x00000018
        /*0178*/ 	.short	0x0100
        /*017a*/ 	.byte	0x04
	.zero		1


	//   ....[7]....
        /*017c*/ 	.word	0x000006a0
        /*0180*/ 	.word	0x000000ff
        /*0184*/ 	.word	0x00000068
        /*0188*/ 	.short	0x0100
        /*018a*/ 	.byte	0x04
	.zero		1


	//   ....[8]....
        /*018c*/ 	.word	0x000006b0
        /*0190*/ 	.word	0x000000ff
        /*0194*/ 	.word	0x00000020
        /*0198*/ 	.short	0x0100
        /*019a*/ 	.byte	0x04
	.zero		1


	//   ....[9]....
        /*019c*/ 	.word	0x000006c0
        /*01a0*/ 	.word	0x000000ff
        /*01a4*/ 	.word	0x00000070
        /*01a8*/ 	.short	0x0100
        /*01aa*/ 	.byte	0x04
	.zero		1


	//   ....[10]....
        /*01ac*/ 	.word	0x000006d0
        /*01b0*/ 	.word	0x000000ff
        /*01b4*/ 	.word	0x00000028
        /*01b8*/ 	.short	0x0100
        /*01ba*/ 	.byte	0x04
	.zero		1


	//   ....[11]....
        /*01bc*/ 	.word	0x000006e0
        /*01c0*/ 	.word	0x000000ff
        /*01c4*/ 	.word	0x00000078
        /*01c8*/ 	.short	0x0100
        /*01ca*/ 	.byte	0x04
	.zero		1


	//   ....[12]....
        /*01cc*/ 	.word	0x000006f0
        /*01d0*/ 	.word	0x000000ff
        /*01d4*/ 	.word	0x00000030
        /*01d8*/ 	.short	0x0100
        /*01da*/ 	.byte	0x04
	.zero		1


	//   ....[13]....
        /*01dc*/ 	.word	0x00000700
        /*01e0*/ 	.word	0x000000ff
        /*01e4*/ 	.word	0x00000080
        /*01e8*/ 	.short	0x0100
        /*01ea*/ 	.byte	0x04
	.zero		1


	//   ....[14]....
        /*01ec*/ 	.word	0x00000710
        /*01f0*/ 	.word	0x000000ff
        /*01f4*/ 	.word	0x00000038
        /*01f8*/ 	.short	0x0100
        /*01fa*/ 	.byte	0x04
	.zero		1


	//   ....[15]....
        /*01fc*/ 	.word	0x00000720
        /*0200*/ 	.word	0x000000ff
        /*0204*/ 	.word	0x00000088
        /*0208*/ 	.short	0x0100
        /*020a*/ 	.byte	0x04
	.zero		1


	//   ....[16]....
        /*020c*/ 	.word	0x00000730
        /*0210*/ 	.word	0x000000ff
        /*0214*/ 	.word	0x00000040
        /*0218*/ 	.short	0x0100
        /*021a*/ 	.byte	0x04
	.zero		1


	//   ....[17]....
        /*021c*/ 	.word	0x00000740
        /*0220*/ 	.word	0x000000ff
        /*0224*/ 	.word	0x00000090
        /*0228*/ 	.short	0x0100
        /*022a*/ 	.byte	0x04
	.zero		1


	//   ....[18]....
        /*022c*/ 	.word	0x00000750
        /*0230*/ 	.word	0x000000ff
        /*0234*/ 	.word	0x00000048
        /*0238*/ 	.short	0x0100
        /*023a*/ 	.byte	0x04
	.zero		1


	//   ....[19]....
        /*023c*/ 	.word	0x00000760
        /*0240*/ 	.word	0x000000ff
        /*0244*/ 	.word	0x00000098
        /*0248*/ 	.short	0x0100
        /*024a*/ 	.byte	0x04
	.zero		1


	//   ....[20]....
        /*024c*/ 	.word	0x000008a0
        /*0250*/ 	.word	0x000000ff
        /*0254*/ 	.word	0x000000a0
        /*0258*/ 	.short	0x0100
        /*025a*/ 	.byte	0x04
	.zero		1


	//   ....[21]....
        /*025c*/ 	.word	0x000008b0
        /*0260*/ 	.word	0x000000ff
        /*0264*/ 	.word	0x000000c0
        /*0268*/ 	.short	0x0100
        /*026a*/ 	.byte	0x04
	.zero		1


	//   ....[22]....
        /*026c*/ 	.word	0x000008c0
        /*0270*/ 	.word	0x000000ff
        /*0274*/ 	.word	0x000000a8
        /*0278*/ 	.short	0x0100
        /*027a*/ 	.byte	0x04
	.zero		1


	//   ....[23]....
        /*027c*/ 	.word	0x000008d0
        /*0280*/ 	.word	0x000000ff
        /*0284*/ 	.word	0x000000c8
        /*0288*/ 	.short	0x0100
        /*028a*/ 	.byte	0x04
	.zero		1


	//   ....[24]....
        /*028c*/ 	.word	0x000008e0
        /*0290*/ 	.word	0x000000ff
        /*0294*/ 	.word	0x000000b0
        /*0298*/ 	.short	0x0100
        /*029a*/ 	.byte	0x04
	.zero		1


	//   ....[25]....
        /*029c*/ 	.word	0x000008f0
        /*02a0*/ 	.word	0x000000ff
        /*02a4*/ 	.word	0x000000d0
        /*02a8*/ 	.short	0x0100
        /*02aa*/ 	.byte	0x04
	.zero		1


	//   ....[26]....
        /*02ac*/ 	.word	0x00000900
        /*02b0*/ 	.word	0x000000ff
        /*02b4*/ 	.word	0x000000b8
        /*02b8*/ 	.short	0x0100
        /*02ba*/ 	.byte	0x04
	.zero		1


	//   ....[27]....
        /*02bc*/ 	.word	0x00000910
        /*02c0*/ 	.word	0x000000ff
        /*02c4*/ 	.word	0x000000d8
        /*02c8*/ 	.short	0x0100
        /*02ca*/ 	.byte	0x04
	.zero		1


	//   ....[28]....
        /*02cc*/ 	.word	0x00000a00
        /*02d0*/ 	.word	0x000000ff
        /*02d4*/ 	.word	0x000000e0
        /*02d8*/ 	.short	0x0100
        /*02da*/ 	.byte	0x06
	.zero		1


	//   ....[29]....
        /*02dc*/ 	.word	0x00000a10
        /*02e0*/ 	.word	0x000000ff
        /*02e4*/ 	.word	0x000000e8
        /*02e8*/ 	.short	0x0100
        /*02ea*/ 	.byte	0x06
	.zero		1


	//   ....[30]....
        /*02ec*/ 	.word	0x00000b50
        /*02f0*/ 	.word	0x000000ff
        /*02f4*/ 	.word	0x000000f0
        /*02f8*/ 	.short	0x0100
        /*02fa*/ 	.byte	0x06
	.zero		1


	//   ....[31]....
        /*02fc*/ 	.word	0x00000b60
        /*0300*/ 	.word	0x000000ff
        /*0304*/ 	.word	0x00000100
        /*0308*/ 	.short	0x0100
        /*030a*/ 	.byte	0x06
	.zero		1


	//   ....[32]....
        /*030c*/ 	.word	0x00000b70
        /*0310*/ 	.word	0x000000ff
        /*0314*/ 	.word	0x000000f8
        /*0318*/ 	.short	0x0100
        /*031a*/ 	.byte	0x06
	.zero		1


	//   ....[33]....
        /*031c*/ 	.word	0x00000b80
        /*0320*/ 	.word	0x000000ff
        /*0324*/ 	.word	0x00000108
        /*0328*/ 	.short	0x0100
        /*032a*/ 	.byte	0x06
	.zero		1


	//   ....[34]....
        /*032c*/ 	.word	0x00000cb0
        /*0330*/ 	.word	0x000000ff
        /*0334*/ 	.word	0x00000110
        /*0338*/ 	.short	0x0100
        /*033a*/ 	.byte	0x04
	.zero		1


	//   ....[35]....
        /*033c*/ 	.word	0x00000cc0
        /*0340*/ 	.word	0x000000ff
        /*0344*/ 	.word	0x00000130
        /*0348*/ 	.short	0x0100
        /*034a*/ 	.byte	0x04
	.zero		1


	//   ....[36]....
        /*034c*/ 	.word	0x00000cd0
        /*0350*/ 	.word	0x000000ff
        /*0354*/ 	.word	0x00000118
        /*0358*/ 	.short	0x0100
        /*035a*/ 	.byte	0x04
	.zero		1


	//   ....[37]....
        /*035c*/ 	.word	0x00000ce0
        /*0360*/ 	.word	0x000000ff
        /*0364*/ 	.word	0x00000138
        /*0368*/ 	.short	0x0100
        /*036a*/ 	.byte	0x04
	.zero		1


	//   ....[38]....
        /*036c*/ 	.word	0x00000cf0
        /*0370*/ 	.word	0x000000ff
        /*0374*/ 	.word	0x00000120
        /*0378*/ 	.short	0x0100
        /*037a*/ 	.byte	0x04
	.zero		1


	//   ....[39]....
        /*037c*/ 	.word	0x00000d00
        /*0380*/ 	.word	0x000000ff
        /*0384*/ 	.word	0x00000140
        /*0388*/ 	.short	0x0100
        /*038a*/ 	.byte	0x04
	.zero		1


	//   ....[40]....
        /*038c*/ 	.word	0x00000d10
        /*0390*/ 	.word	0x000000ff
        /*0394*/ 	.word	0x00000128
        /*0398*/ 	.short	0x0100
        /*039a*/ 	.byte	0x04
	.zero		1


	//   ....[41]....
        /*039c*/ 	.word	0x00000d20
        /*03a0*/ 	.word	0x000000ff
        /*03a4*/ 	.word	0x00000148
        /*03a8*/ 	.short	0x0100
        /*03aa*/ 	.byte	0x04
	.zero		1


	//   ....[42]....
        /*03ac*/ 	.word	0x00000e10
        /*03b0*/ 	.word	0x000000ff
        /*03b4*/ 	.word	0x00000150
        /*03b8*/ 	.short	0x0100
        /*03ba*/ 	.byte	0x04
	.zero		1


	//   ....[43]....
        /*03bc*/ 	.word	0x00000e20
        /*03c0*/ 	.word	0x000000ff
        /*03c4*/ 	.word	0x00000160
        /*03c8*/ 	.short	0x0100
        /*03ca*/ 	.byte	0x04
	.zero		1


	//   ....[44]....
        /*03cc*/ 	.word	0x00000e30
        /*03d0*/ 	.word	0x000000ff
        /*03d4*/ 	.word	0x00000158
        /*03d8*/ 	.short	0x0100
        /*03da*/ 	.byte	0x04
	.zero		1


	//   ....[45]....
        /*03dc*/ 	.word	0x00000e40
        /*03e0*/ 	.word	0x000000ff
        /*03e4*/ 	.word	0x00000168
        /*03e8*/ 	.short	0x0100
        /*03ea*/ 	.byte	0x04
	.zero		1


	//   ....[46]....
        /*03ec*/ 	.word	0x000019a0
        /*03f0*/ 	.word	0x00000000
        /*03f4*/ 	.word	0x00000160
        /*03f8*/ 	.short	0x010a
        /*03fa*/ 	.byte	0xff
	.zero		1


	//   ....[47]....
        /*03fc*/ 	.word	0x000019c0
        /*0400*/ 	.word	0x00000000
        /*0404*/ 	.word	0x00000150
        /*0408*/ 	.short	0x0101
        /*040a*/ 	.byte	0xff
	.zero		1


	//   ....[48]....
        /*040c*/ 	.word	0x00001a80
        /*0410*/ 	.word	0x000000ff
        /*0414*/ 	.word	0x00000050
        /*0418*/ 	.short	0x010a
        /*041a*/ 	.byte	0x04
	.zero		1


	//   ....[49]....
        /*041c*/ 	.word	0x00001b00
        /*0420*/ 	.word	0x000000ff
        /*0424*/ 	.word	0x00000050
        /*0428*/ 	.short	0x010a
        /*042a*/ 	.byte	0x21
	.zero		1


	//   ....[50]....
        /*042c*/ 	.word	0x00001c90
        /*0430*/ 	.word	0x000000ff
        /*0434*/ 	.word	0x00000050
        /*0438*/ 	.short	0x010a
        /*043a*/ 	.byte	0x08
	.zero		1


	//   ....[51]....
        /*043c*/ 	.word	0x00001db0
        /*0440*/ 	.word	0x000000ff
        /*0444*/ 	.word	0x000000e8
        /*0448*/ 	.short	0x0101
        /*044a*/ 	.byte	0x07
	.zero		1


	//   ....[52]....
        /*044c*/ 	.word	0x00001dd0
        /*0450*/ 	.word	0x000000ff
        /*0454*/ 	.word	0x00000050
        /*0458*/ 	.short	0x010a
        /*045a*/ 	.byte	0x04
	.zero		1


	//   ....[53]....
        /*045c*/ 	.word	0x00001e50
        /*0460*/ 	.word	0x000000ff
        /*0464*/ 	.word	0x00000050
        /*0468*/ 	.short	0x010a
        /*046a*/ 	.byte	0x11
	.zero		1


	//   ....[54]....
        /*046c*/ 	.word	0x00001fe0
        /*0470*/ 	.word	0x000000ff
        /*0474*/ 	.word	0x00000050
        /*0478*/ 	.short	0x010a
        /*047a*/ 	.byte	0x06
	.zero		1


	//   ....[55]....
        /*047c*/ 	.word	0x00002120
        /*0480*/ 	.word	0x00000003
        /*0484*/ 	.word	0x000000f0
        /*0488*/ 	.short	0x010a
        /*048a*/ 	.byte	0xff
	.zero		1


	//   ....[56]....
        /*048c*/ 	.word	0x00002270
        /*0490*/ 	.word	0x00000000
        /*0494*/ 	.word	0x00000000
        /*0498*/ 	.short	0x0101
        /*049a*/ 	.byte	0xff
	.zero		1


	//   ....[57]....
        /*049c*/ 	.word	0x00002820
        /*04a0*/ 	.word	0x000000ff
        /*04a4*/ 	.word	0x00000000
        /*04a8*/ 	.short	0x010a
        /*04aa*/ 	.byte	0x04
	.zero		1


	//   ....[58]....
        /*04ac*/ 	.word	0x000028b0
        /*04b0*/ 	.word	0x000000ff
        /*04b4*/ 	.word	0x00000000
        /*04b8*/ 	.short	0x010a
        /*04ba*/ 	.byte	0x05
	.zero		1


	//   ....[59]....
        /*04bc*/ 	.word	0x00002940
        /*04c0*/ 	.word	0x000000ff
        /*04c4*/ 	.word	0x00000000
        /*04c8*/ 	.short	0x010a
        /*04ca*/ 	.byte	0x05
	.zero		1


	//   ....[60]....
        /*04cc*/ 	.word	0x000029d0
        /*04d0*/ 	.word	0x000000ff
        /*04d4*/ 	.word	0x00000000
        /*04d8*/ 	.short	0x010a
        /*04da*/ 	.byte	0x05
	.zero		1


	//   ....[61]....
        /*04dc*/ 	.word	0x00002a60
        /*04e0*/ 	.word	0x000000ff
        /*04e4*/ 	.word	0x00000000
        /*04e8*/ 	.short	0x010a
        /*04ea*/ 	.byte	0x05
	.zero		1


	//   ....[62]....
        /*04ec*/ 	.word	0x00002af0
        /*04f0*/ 	.word	0x000000ff
        /*04f4*/ 	.word	0x00000000
        /*04f8*/ 	.short	0x010a
        /*04fa*/ 	.byte	0x05
	.zero		1


	//   ....[63]....
        /*04fc*/ 	.word	0x00002b80
        /*0500*/ 	.word	0x000000ff
        /*0504*/ 	.word	0x00000000
        /*0508*/ 	.short	0x010a
        /*050a*/ 	.byte	0x05
	.zero		1


	//   ....[64]....
        /*050c*/ 	.word	0x00002c10
        /*0510*/ 	.word	0x000000ff
        /*0514*/ 	.word	0x00000000
        /*0518*/ 	.short	0x010a
        /*051a*/ 	.byte	0x05
	.zero		1


	//   ....[65]....
        /*051c*/ 	.word	0x00002ca0
        /*0520*/ 	.word	0x000000ff
        /*0524*/ 	.word	0x00000000
        /*0528*/ 	.short	0x010a
        /*052a*/ 	.byte	0x05
	.zero		1


	//   ....[66]....
        /*052c*/ 	.word	0x00002d40
        /*0530*/ 	.word	0x00000000
        /*0534*/ 	.word	0x00000000
        /*0538*/ 	.short	0x010a
        /*053a*/ 	.byte	0xff
	.zero		1


	//   ....[67]....
        /*053c*/ 	.word	0x00002e80
        /*0540*/ 	.word	0x00000002
        /*0544*/ 	.word	0x00000150
        /*0548*/ 	.short	0x010a
        /*054a*/ 	.byte	0xff
	.zero		1


	//   ....[68]....
        /*054c*/ 	.word	0x00002ee0
        /*0550*/ 	.word	0x00000004
        /*0554*/ 	.word	0x00000000
        /*0558*/ 	.short	0x0101
        /*055a*/ 	.byte	0xff
	.zero		1


	//   ....[69]....
        /*055c*/ 	.word	0x00002f00
        /*0560*/ 	.word	0x000000ff
        /*0564*/ 	.word	0x00000100
        /*0568*/ 	.short	0x010a
        /*056a*/ 	.byte	0x04
	.zero		1


	//   ....[70]....
        /*056c*/ 	.word	0x00003020
        /*0570*/ 	.word	0x00000002
        /*0574*/ 	.word	0x000000f0
        /*0578*/ 	.short	0x010a
        /*057a*/ 	.byte	0xff
	.zero		1


	//   ....[71]....
        /*057c*/ 	.word	0x00003130
        /*0580*/ 	.word	0x00000002
        /*0584*/ 	.word	0x00000000
        /*0588*/ 	.short	0x0101
        /*058a*/ 	.byte	0xff
	.zero		1


	//   ....[72]....
        /*058c*/ 	.word	0x000031c0
        /*0590*/ 	.word	0x000000ff
        /*0594*/ 	.word	0x00000100
        /*0598*/ 	.short	0x0106
        /*059a*/ 	.byte	0x04
	.zero		1


	//   ....[73]....
        /*059c*/ 	.word	0x000031e0
        /*05a0*/ 	.word	0x000000ff
        /*05a4*/ 	.word	0x00000100
        /*05a8*/ 	.short	0x010a
        /*05aa*/ 	.byte	0x04
	.zero		1


	//   ....[74]....
        /*05ac*/ 	.word	0x00003270
        /*05b0*/ 	.word	0x000000ff
        /*05b4*/ 	.word	0x00000100
        /*05b8*/ 	.short	0x0106
        /*05ba*/ 	.byte	0x07
	.zero		1


	//   ....[75]....
        /*05bc*/ 	.word	0x000032b0
        /*05c0*/ 	.word	0x00000000
        /*05c4*/ 	.word	0x00000100
        /*05c8*/ 	.short	0x010a
        /*05ca*/ 	.byte	0xff
	.zero		1


	//   ....[76]....
        /*05cc*/ 	.word	0x000037d0
        /*05d0*/ 	.word	0x00000000
        /*05d4*/ 	.word	0x000000f0
        /*05d8*/ 	.short	0x010a
        /*05da*/ 	.byte	0xff
	.zero		1


	//   ....[77]....
        /*05dc*/ 	.word	0x000038d0
        /*05e0*/ 	.word	0x00000003
        /*05e4*/ 	.word	0x00000000
        /*05e8*/ 	.short	0x0101
        /*05ea*/ 	.byte	0xff
	.zero		1


	//   ....[78]....
        /*05ec*/ 	.word	0x000038e0
        /*05f0*/ 	.word	0x000000ff
        /*05f4*/ 	.word	0x00000000
        /*05f8*/ 	.short	0x010a
        /*05fa*/ 	.byte	0x04
	.zero		1


	//   ....[79]....
        /*05fc*/ 	.word	0x00003960
        /*0600*/ 	.word	0x000000ff
        /*0604*/ 	.word	0x00000130
        /*0608*/ 	.short	0x010a
        /*060a*/ 	.byte	0x17
	.zero		1


	//   ....[80]....
        /*060c*/ 	.word	0x00003a40
        /*0610*/ 	.word	0x000000ff
        /*0614*/ 	.word	0x00000000
        /*0618*/ 	.short	0x010a
        /*061a*/ 	.byte	0x05
	.zero		1


	//   ....[81]....
        /*061c*/ 	.word	0x00003b80
        /*0620*/ 	.word	0x000000ff
        /*0624*/ 	.word	0x00000000
        /*0628*/ 	.short	0x010a
        /*062a*/ 	.byte	0x04
	.zero		1


	//   ....[82]....
        /*062c*/ 	.word	0x00003d70
        /*0630*/ 	.word	0x000000ff
        /*0634*/ 	.word	0x00000000
        /*0638*/ 	.short	0x010a
        /*063a*/ 	.byte	0x04
	.zero		1


	//   ....[83]....
        /*063c*/ 	.word	0x00003e00
        /*0640*/ 	.word	0x000000ff
        /*0644*/ 	.word	0x00000000
        /*0648*/ 	.short	0x010a
        /*064a*/ 	.byte	0x05
	.zero		1


	//   ....[84]....
        /*064c*/ 	.word	0x00003e90
        /*0650*/ 	.word	0x000000ff
        /*0654*/ 	.word	0x00000000
        /*0658*/ 	.short	0x010a
        /*065a*/ 	.byte	0x05
	.zero		1


	//   ....[85]....
        /*065c*/ 	.word	0x00003f20
        /*0660*/ 	.word	0x000000ff
        /*0664*/ 	.word	0x00000000
        /*0668*/ 	.short	0x010a
        /*066a*/ 	.byte	0x04
	.zero		1


	//   ....[86]....
        /*066c*/ 	.word	0x00004430
        /*0670*/ 	.word	0x0000000c
        /*0674*/ 	.word	0x000000f0
        /*0678*/ 	.short	0x010a
        /*067a*/ 	.byte	0xff
	.zero		1


	//   ....[87]....
        /*067c*/ 	.word	0x000045a0
        /*0680*/ 	.word	0x00000000
        /*0684*/ 	.word	0x00000000
        /*0688*/ 	.short	0x0101
        /*068a*/ 	.byte	0xff
	.zero		1


	//   ....[88]....
        /*068c*/ 	.word	0x00004a30
        /*0690*/ 	.word	0x000000ff
        /*0694*/ 	.word	0x000000e8
        /*0698*/ 	.short	0x010a
        /*069a*/ 	.byte	0x15
	.zero		1


	//   ....[89]....
        /*069c*/ 	.word	0x00004bb0
        /*06a0*/ 	.word	0x000000ff
        /*06a4*/ 	.word	0x000000c0
        /*06a8*/ 	.short	0x010a
        /*06aa*/ 	.byte	0x15
	.zero		1


	//   ....[90]....
        /*06ac*/ 	.word	0x00004d20
        /*06b0*/ 	.word	0x000000ff
        /*06b4*/ 	.word	0x000000a0
        /*06b8*/ 	.short	0x010b
        /*06ba*/ 	.byte	0x15
	.zero		1


	//   ....[91]....
        /*06bc*/ 	.word	0x00004d30
        /*06c0*/ 	.word	0x000000ff
        /*06c4*/ 	.word	0x00000000
        /*06c8*/ 	.short	0x0101
        /*06ca*/ 	.byte	0x28
	.zero		1


	//   ....[92]....
        /*06cc*/ 	.word	0x00004d40
        /*06d0*/ 	.word	0x000000ff
        /*06d4*/ 	.word	0x000000c8
        /*06d8*/ 	.short	0x010a
        /*06da*/ 	.byte	0x15
	.zero		1


	//   ....[93]....
        /*06dc*/ 	.word	0x00004e90
        /*06e0*/ 	.word	0x000000ff
        /*06e4*/ 	.word	0x000000a8
        /*06e8*/ 	.short	0x010b
        /*06ea*/ 	.byte	0x15
	.zero		1


	//   ....[94]....
        /*06ec*/ 	.word	0x00004ea0
        /*06f0*/ 	.word	0x000000ff
        /*06f4*/ 	.word	0x00000000
        /*06f8*/ 	.short	0x0101
        /*06fa*/ 	.byte	0x27
	.zero		1


	//   ....[95]....
        /*06fc*/ 	.word	0x00004eb0
        /*0700*/ 	.word	0x000000ff
        /*0704*/ 	.word	0x000000d0
        /*0708*/ 	.short	0x010a
        /*070a*/ 	.byte	0x15
	.zero		1


	//   ....[96]....
        /*070c*/ 	.word	0x00004ff0
        /*0710*/ 	.word	0x000000ff
        /*0714*/ 	.word	0x000000b0
        /*0718*/ 	.short	0x010b
        /*071a*/ 	.byte	0x15
	.zero		1


	//   ....[97]....
        /*071c*/ 	.word	0x00005000
        /*0720*/ 	.word	0x000000ff
        /*0724*/ 	.word	0x00000000
        /*0728*/ 	.short	0x0101
        /*072a*/ 	.byte	0x26
	.zero		1


	//   ....[98]....
        /*072c*/ 	.word	0x00005010
        /*0730*/ 	.word	0x000000ff
        /*0734*/ 	.word	0x000000d8
        /*0738*/ 	.short	0x010a
        /*073a*/ 	.byte	0x15
	.zero		1


	//   ....[99]....
        /*073c*/ 	.word	0x00005200
        /*0740*/ 	.word	0x000000ff
        /*0744*/ 	.word	0x000000b8
        /*0748*/ 	.short	0x010b
        /*074a*/ 	.byte	0x15
	.zero		1


	//   ....[100]....
        /*074c*/ 	.word	0x00005210
        /*0750*/ 	.word	0x000000ff
        /*0754*/ 	.word	0x00000000
        /*0758*/ 	.short	0x0101
        /*075a*/ 	.byte	0x25
	.zero		1


	//   ....[101]....
        /*075c*/ 	.word	0x00005240
        /*0760*/ 	.word	0x000000ff
        /*0764*/ 	.word	0x000000c0
        /*0768*/ 	.short	0x010a
        /*076a*/ 	.byte	0x15
	.zero		1


	//   ....[102]....
        /*076c*/ 	.word	0x00005260
        /*0770*/ 	.word	0x000000ff
        /*0774*/ 	.word	0x000000c8
        /*0778*/ 	.short	0x010a
        /*077a*/ 	.byte	0x15
	.zero		1


	//   ....[103]....
        /*077c*/ 	.word	0x00005280
        /*0780*/ 	.word	0x000000ff
        /*0784*/ 	.word	0x000000d0
        /*0788*/ 	.short	0x010a
        /*078a*/ 	.byte	0x15
	.zero		1


	//   ....[104]....
        /*078c*/ 	.word	0x000052c0
        /*0790*/ 	.word	0x00000000
        /*0794*/ 	.word	0x000000d8
        /*0798*/ 	.short	0x010a
        /*079a*/ 	.byte	0xff
	.zero		1


	//   ....[105]....
        /*079c*/ 	.word	0x00005610
        /*07a0*/ 	.word	0x00000003
        /*07a4*/ 	.word	0x000000f0
        /*07a8*/ 	.short	0x010a
        /*07aa*/ 	.byte	0xff
	.zero		1


	//   ....[106]....
        /*07ac*/ 	.word	0x00005790
        /*07b0*/ 	.word	0x00000000
        /*07b4*/ 	.word	0x00000000
        /*07b8*/ 	.short	0x0101
        /*07ba*/ 	.byte	0xff
	.zero		1


	//   ....[107]....
        /*07bc*/ 	.word	0x000062e0
        /*07c0*/ 	.word	0x00000002
        /*07c4*/ 	.word	0x000000a0
        /*07c8*/ 	.short	0x010a
        /*07ca*/ 	.byte	0xff
	.zero		1


	//   ....[108]....
        /*07cc*/ 	.word	0x00006350
        /*07d0*/ 	.word	0x00000047
        /*07d4*/ 	.word	0x00000110
        /*07d8*/ 	.short	0x010a
        /*07da*/ 	.byte	0xff
	.zero		1


	//   ....[109]....
        /*07dc*/ 	.word	0x00006440
        /*07e0*/ 	.word	0x00000002
        /*07e4*/ 	.word	0x000000a0
        /*07e8*/ 	.short	0x010a
        /*07ea*/ 	.byte	0xff
	.zero		1


	//   ....[110]....
        /*07ec*/ 	.word	0x00006550
        /*07f0*/ 	.word	0x00000000
        /*07f4*/ 	.word	0x00000000
        /*07f8*/ 	.short	0x0101
        /*07fa*/ 	.byte	0xff
	.zero		1


	//   ....[111]....
        /*07fc*/ 	.word	0x000065d0
        /*0800*/ 	.word	0x00000047
        /*0804*/ 	.word	0x00000110
        /*0808*/ 	.short	0x010a
        /*080a*/ 	.byte	0xff
	.zero		1


	//   ....[112]....
        /*080c*/ 	.word	0x00007120
        /*0810*/ 	.word	0x00000070
        /*0814*/ 	.word	0x000000a0
        /*0818*/ 	.short	0x010a
        /*081a*/ 	.byte	0xff
	.zero		1


	//   ....[113]....
        /*081c*/ 	.word	0x000071f0
        /*0820*/ 	.word	0x00000070
        /*0824*/ 	.word	0x000000a0
        /*0828*/ 	.short	0x010a
        /*082a*/ 	.byte	0xff
	.zero		1


	//   ....[114]....
        /*082c*/ 	.word	0x00007300
        /*0830*/ 	.word	0x00000000
        /*0834*/ 	.word	0x00000000
        /*0838*/ 	.short	0x0101
        /*083a*/ 	.byte	0xff
	.zero		1


	//   ....[115]....
        /*083c*/ 	.word	0x00007e70
        /*0840*/ 	.word	0x00000070
        /*0844*/ 	.word	0x000000a0
        /*0848*/ 	.short	0x010a
        /*084a*/ 	.byte	0xff
	.zero		1


	//   ....[116]....
        /*084c*/ 	.word	0x00007f40
        /*0850*/ 	.word	0x00000070
        /*0854*/ 	.word	0x000000a0
        /*0858*/ 	.short	0x010a
        /*085a*/ 	.byte	0xff
	.zero		1


	//   ....[117]....
        /*085c*/ 	.word	0x00008050
        /*0860*/ 	.word	0x00000000
        /*0864*/ 	.word	0x00000000
        /*0868*/ 	.short	0x0101
        /*086a*/ 	.byte	0xff
	.zero		1


	//   ....[118]....
        /*086c*/ 	.word	0x00008bf0
        /*0870*/ 	.word	0x00000066
        /*0874*/ 	.word	0x000000a0
        /*0878*/ 	.short	0x010a
        /*087a*/ 	.byte	0xff
	.zero		1


	//   ....[119]....
        /*087c*/ 	.word	0x00008cc0
        /*0880*/ 	.word	0x00000066
        /*0884*/ 	.word	0x000000a0
        /*0888*/ 	.short	0x010a
        /*088a*/ 	.byte	0xff
	.zero		1


	//   ....[120]....
        /*088c*/ 	.word	0x00008dd0
        /*0890*/ 	.word	0x00000000
        /*0894*/ 	.word	0x00000000
        /*0898*/ 	.short	0x0101
        /*089a*/ 	.byte	0xff
	.zero		1


	//   ....[121]....
        /*089c*/ 	.word	0x00009260
        /*08a0*/ 	.word	0x000000ff
        /*08a4*/ 	.word	0x00000000
        /*08a8*/ 	.short	0x0101
        /*08aa*/ 	.byte	0x04
	.zero		1


	//   ....[122]....
        /*08ac*/ 	.word	0x00009a70
        /*08b0*/ 	.word	0x00000000
        /*08b4*/ 	.word	0x00000160
        /*08b8*/ 	.short	0x010a
        /*08ba*/ 	.byte	0xff
	.zero		1


	//   ....[123]....
        /*08bc*/ 	.word	0x00009ad0
        /*08c0*/ 	.word	0x00000000
        /*08c4*/ 	.word	0x00000050
        /*08c8*/ 	.short	0x010a
        /*08ca*/ 	.byte	0xff
	.zero		1


	//   ....[124]....
        /*08cc*/ 	.word	0x00009b30
        /*08d0*/ 	.word	0x00000000
        /*08d4*/ 	.word	0x00000050
        /*08d8*/ 	.short	0x010a
        /*08da*/ 	.byte	0xff
	.zero		1


	//   ....[125]....
        /*08dc*/ 	.word	0x00009b80
        /*08e0*/ 	.word	0x00000003
        /*08e4*/ 	.word	0x000000f0
        /*08e8*/ 	.short	0x010a
        /*08ea*/ 	.byte	0xff
	.zero		1


	//   ....[126]....
        /*08ec*/ 	.word	0x00009be0
        /*08f0*/ 	.word	0x00000000
        /*08f4*/ 	.word	0x00000000
        /*08f8*/ 	.short	0x010a
        /*08fa*/ 	.byte	0xff
	.zero		1


	//   ....[127]....
        /*08fc*/ 	.word	0x00009c40
        /*0900*/ 	.word	0x00000000
        /*0904*/ 	.word	0x00000000
        /*0908*/ 	.short	0x010a
        /*090a*/ 	.byte	0xff
	.zero		1


	//   ....[128]....
        /*090c*/ 	.word	0x00009ca0
        /*0910*/ 	.word	0x00000000
        /*0914*/ 	.word	0x00000000
        /*0918*/ 	.short	0x010a
        /*091a*/ 	.byte	0xff
	.zero		1


	//   ....[129]....
        /*091c*/ 	.word	0x00009d00
        /*0920*/ 	.word	0x00000000
        /*0924*/ 	.word	0x00000000
        /*0928*/ 	.short	0x010a
        /*092a*/ 	.byte	0xff
	.zero		1


	//   ....[130]....
        /*092c*/ 	.word	0x00009d60
        /*0930*/ 	.word	0x00000000
        /*0934*/ 	.word	0x00000000
        /*0938*/ 	.short	0x010a
        /*093a*/ 	.byte	0xff
	.zero		1


	//   ....[131]....
        /*093c*/ 	.word	0x00009dc0
        /*0940*/ 	.word	0x00000000
        /*0944*/ 	.word	0x00000000
        /*0948*/ 	.short	0x010a
        /*094a*/ 	.byte	0xff
	.zero		1


	//   ....[132]....
        /*094c*/ 	.word	0x00009e20
        /*0950*/ 	.word	0x00000000
        /*0954*/ 	.word	0x00000000
        /*0958*/ 	.short	0x010a
        /*095a*/ 	.byte	0xff
	.zero		1


	//   ....[133]....
        /*095c*/ 	.word	0x00009e80
        /*0960*/ 	.word	0x00000000
        /*0964*/ 	.word	0x00000000
        /*0968*/ 	.short	0x010a
        /*096a*/ 	.byte	0xff
	.zero		1


	//   ....[134]....
        /*096c*/ 	.word	0x00009ee0
        /*0970*/ 	.word	0x00000000
        /*0974*/ 	.word	0x00000000
        /*0978*/ 	.short	0x010a
        /*097a*/ 	.byte	0xff
	.zero		1


	//   ....[135]....
        /*097c*/ 	.word	0x00009f30
        /*0980*/ 	.word	0x00000002
        /*0984*/ 	.word	0x00000150
        /*0988*/ 	.short	0x010a
        /*098a*/ 	.byte	0xff
	.zero		1


	//   ....[136]....
        /*098c*/ 	.word	0x00009f90
        /*0990*/ 	.word	0x00000002
        /*0994*/ 	.word	0x00000100
        /*0998*/ 	.short	0x010a
        /*099a*/ 	.byte	0xff
	.zero		1


	//   ....[137]....
        /*099c*/ 	.word	0x00009fe0
        /*09a0*/ 	.word	0x00000002
        /*09a4*/ 	.word	0x000000f0
        /*09a8*/ 	.short	0x010a
        /*09aa*/ 	.byte	0xff
	.zero		1


	//   ....[138]....
        /*09ac*/ 	.word	0x0000a040
        /*09b0*/ 	.word	0x00000000
        /*09b4*/ 	.word	0x00000100
        /*09b8*/ 	.short	0x010a
        /*09ba*/ 	.byte	0xff
	.zero		1


	//   ....[139]....
        /*09bc*/ 	.word	0x0000a090
        /*09c0*/ 	.word	0x00000000
        /*09c4*/ 	.word	0x000000f0
        /*09c8*/ 	.short	0x010a
        /*09ca*/ 	.byte	0xff
	.zero		1


	//   ....[140]....
        /*09cc*/ 	.word	0x0000a0f0
        /*09d0*/ 	.word	0x00000003
        /*09d4*/ 	.word	0x00000130
        /*09d8*/ 	.short	0x010a
        /*09da*/ 	.byte	0xff
	.zero		1


	//   ....[141]....
        /*09dc*/ 	.word	0x0000a150
        /*09e0*/ 	.word	0x00000000
        /*09e4*/ 	.word	0x00000000
        /*09e8*/ 	.short	0x010a
        /*09ea*/ 	.byte	0xff
	.zero		1


	//   ....[142]....
        /*09ec*/ 	.word	0x0000a1b0
        /*09f0*/ 	.word	0x00000000
        /*09f4*/ 	.word	0x00000000
        /*09f8*/ 	.short	0x010a
        /*09fa*/ 	.byte	0xff
	.zero		1


	//   ....[143]....
        /*09fc*/ 	.word	0x0000a210
        /*0a00*/ 	.word	0x00000000
        /*0a04*/ 	.word	0x00000000
        /*0a08*/ 	.short	0x010a
        /*0a0a*/ 	.byte	0xff
	.zero		1


	//   ....[144]....
        /*0a0c*/ 	.word	0x0000a270
        /*0a10*/ 	.word	0x00000000
        /*0a14*/ 	.word	0x00000000
        /*0a18*/ 	.short	0x010a
        /*0a1a*/ 	.byte	0xff
	.zero		1


	//   ....[145]....
        /*0a1c*/ 	.word	0x0000a2d0
        /*0a20*/ 	.word	0x00000000
        /*0a24*/ 	.word	0x00000000
        /*0a28*/ 	.short	0x010a
        /*0a2a*/ 	.byte	0xff
	.zero		1


	//   ....[146]....
        /*0a2c*/ 	.word	0x0000a320
        /*0a30*/ 	.word	0x0000000c
        /*0a34*/ 	.word	0x000000f0
        /*0a38*/ 	.short	0x010a
        /*0a3a*/ 	.byte	0xff
	.zero		1


	//   ....[147]....
        /*0a3c*/ 	.word	0x0000a380
        /*0a40*/ 	.word	0x00000000
        /*0a44*/ 	.word	0x000000e8
        /*0a48*/ 	.short	0x010a
        /*0a4a*/ 	.byte	0xff
	.zero		1


	//   ....[148]....
        /*0a4c*/ 	.word	0x0000a3e0
        /*0a50*/ 	.word	0x00000000
        /*0a54*/ 	.word	0x000000c0
        /*0a58*/ 	.short	0x010a
        /*0a5a*/ 	.byte	0xff
	.zero		1


	//   ....[149]....
        /*0a5c*/ 	.word	0x0000a440
        /*0a60*/ 	.word	0x00000000
        /*0a64*/ 	.word	0x000000c8
        /*0a68*/ 	.short	0x010a
        /*0a6a*/ 	.byte	0xff
	.zero		1


	//   ....[150]....
        /*0a6c*/ 	.word	0x0000a4a0
        /*0a70*/ 	.word	0x00000000
        /*0a74*/ 	.word	0x000000d0
        /*0a78*/ 	.short	0x010a
        /*0a7a*/ 	.byte	0xff
	.zero		1


	//   ....[151]....
        /*0a7c*/ 	.word	0x0000a500
        /*0a80*/ 	.word	0x00000000
        /*0a84*/ 	.word	0x000000d8
        /*0a88*/ 	.short	0x010a
        /*0a8a*/ 	.byte	0xff
	.zero		1


	//   ....[152]....
        /*0a8c*/ 	.word	0x0000a560
        /*0a90*/ 	.word	0x00000000
        /*0a94*/ 	.word	0x000000c0
        /*0a98*/ 	.short	0x010a
        /*0a9a*/ 	.byte	0xff
	.zero		1


	//   ....[153]....
        /*0a9c*/ 	.word	0x0000a5c0
        /*0aa0*/ 	.word	0x00000000
        /*0aa4*/ 	.word	0x000000c8
        /*0aa8*/ 	.short	0x010a
        /*0aaa*/ 	.byte	0xff
	.zero		1


	//   ....[154]....
        /*0aac*/ 	.word	0x0000a620
        /*0ab0*/ 	.word	0x00000000
        /*0ab4*/ 	.word	0x000000d0
        /*0ab8*/ 	.short	0x010a
        /*0aba*/ 	.byte	0xff
	.zero		1


	//   ....[155]....
        /*0abc*/ 	.word	0x0000a670
        /*0ac0*/ 	.word	0x00000003
        /*0ac4*/ 	.word	0x000000f0
        /*0ac8*/ 	.short	0x010a
        /*0aca*/ 	.byte	0xff
	.zero		1


	//   ....[156]....
        /*0acc*/ 	.word	0x0000a6c0
        /*0ad0*/ 	.word	0x00000002
        /*0ad4*/ 	.word	0x000000a0
        /*0ad8*/ 	.short	0x010a
        /*0ada*/ 	.byte	0xff
	.zero		1


	//   ....[157]....
        /*0adc*/ 	.word	0x0000a710
        /*0ae0*/ 	.word	0x00000047
        /*0ae4*/ 	.word	0x00000110
        /*0ae8*/ 	.short	0x010a
        /*0aea*/ 	.byte	0xff
	.zero		1


	//   ....[158]....
        /*0aec*/ 	.word	0x0000a760
        /*0af0*/ 	.word	0x00000070
        /*0af4*/ 	.word	0x000000a0
        /*0af8*/ 	.short	0x010a
        /*0afa*/ 	.byte	0xff
	.zero		1


	//   ....[159]....
        /*0afc*/ 	.word	0x0000a7b0
        /*0b00*/ 	.word	0x00000070
        /*0b04*/ 	.word	0x000000a0
        /*0b08*/ 	.short	0x010a
        /*0b0a*/ 	.byte	0xff
	.zero		1


	//   ....[160]....
        /*0b0c*/ 	.word	0x0000a800
        /*0b10*/ 	.word	0x00000066
        /*0b14*/ 	.word	0x000000a0
        /*0b18*/ 	.short	0x010a
        /*0b1a*/ 	.byte	0xff
	.zero		1


	//----- nvinfo : EIATTR_NUM_MBARRIERS
	.align		4
.L_48:
        /*0b1c*/ 	.byte	0x03, 0x38
        /*0b1e*/ 	.short	0x002e


	//----- nvinfo : EIATTR_EXIT_INSTR_OFFSETS
	.align		4
        /*0b20*/ 	.byte	0x04, 0x1c
        /*0b22*/ 	.short	(.L_50 - .L_49)


	//   ....[0]....
.L_49:
        /*0b24*/ 	.word	0x00002d70


	//   ....[1]....
        /*0b28*/ 	.word	0x00003280


	//   ....[2]....
        /*0b2c*/ 	.word	0x000032e0


	//   ....[3]....
        /*0b30*/ 	.word	0x00004180


	//   ....[4]....
        /*0b34*/ 	.word	0x000052f0


	//   ....[5]....
        /*0b38*/ 	.word	0x00005330


	//   ....[6]....
        /*0b3c*/ 	.word	0x00009a60


	//----- nvinfo : EIATTR_MAX_THREADS
	.align		4
.L_50:
        /*0b40*/ 	.byte	0x04, 0x05
        /*0b42*/ 	.short	(.L_52 - .L_51)
.L_51:
        /*0b44*/ 	.word	0x00000100
        /*0b48*/ 	.word	0x00000001
        /*0b4c*/ 	.word	0x00000001


	//----- nvinfo : EIATTR_CRS_STACK_SIZE
	.align		4
.L_52:
        /*0b50*/ 	.byte	0x04, 0x1e
        /*0b52*/ 	.short	(.L_54 - .L_53)
.L_53:
        /*0b54*/ 	.word	0x00000000


	//----- nvinfo : EIATTR_CBANK_PARAM_SIZE
	.align		4
.L_54:
        /*0b58*/ 	.byte	0x03, 0x19
        /*0b5a*/ 	.short	0x0800


	//----- nvinfo : EIATTR_PARAM_CBANK
	.align		4
        /*0b5c*/ 	.byte	0x04, 0x0a
        /*0b5e*/ 	.short	(.L_56 - .L_55)
	.align		4
.L_55:
        /*0b60*/ 	.word	index@(.nv.constant0._ZN7cutlass13device_kernelINS_4gemm6kernel13GemmUniversalIN4cute5tupleIJiiiiEEENS1_10collective13CollectiveMmaINS1_35MainloopSm100TmaUmmaWarpSpecializedILi10ELi2ELi4ENS5_IJNS4_1CILi1EEENSA_ILi2EEESB_EEEEENS5_IJNSA_ILi64EEENSA_ILi256EEESF_EEENS_12float_e5m2_tENS5_IJlSB_lEEESI_SJ_NS4_8TiledMMAINS4_8MMA_AtomIJNS4_10MMA_TraitsINS4_19SM100_MMA_F8F6F4_SSEJSI_SI_fSF_SG_NS4_17integral_constantINS4_4UMMA5MajorELSQ_0EEESR_NSO_INSP_7ScaleInELSS_0EEEST_EEEEEENS4_6LayoutINS5_IJSB_SB_SB_EEENS5_IJNSA_ILi0EEESY_SY_EEEEENS5_IJNS4_10UnderscoreES11_S11_EEEEENS4_23SM90_TMA_LOAD_MULTICASTENS4_14ComposedLayoutINS4_7SwizzleILi2ELi4ELi3EEENS4_18smem_ptr_flag_bitsILi8EEENSW_INS5_IJNSA_ILi8EEESF_EEENS5_IJSF_SB_EEEEEEEvNS4_8identityENS4_13SM90_TMA_LOADES1E_vS1F_EENS_8epilogue10collective18CollectiveEpilogueINS1I_23Sm100TmaWarpSpecializedILi4ELi2ELi32ELb0ELb0EEEJSH_NS5_IJNSW_ISF_SB_EES1N_EEESI_SJ_SI_SJ_NS1I_6fusion15FusionCallbacksIS1M_NS1P_17LinearCombinationISI_fSI_fLNS_15FloatRoundStyleE2EEESH_S1O_JEEENS4_5SM1004TMEM4LOAD26SM100_TMEM_LOAD_16dp32b32xES1G_S1E_NS4_39AutoVectorizingCopyWithAssumedAlignmentILi128EEENS4_14SM90_TMA_STOREES1E_S20_S20_EEEvvEEEEvNT_6ParamsE)
        /*0b64*/ 	.short	0x0380
        /*0b66*/ 	.short	0x0800


	//----- nvinfo : EIATTR_SW_WAR
	.align		4
.L_56:
        /*0b68*/ 	.byte	0x04, 0x36
        /*0b6a*/ 	.short	(.L_58 - .L_57)
.L_57:
        /*0b6c*/ 	.word	0x00000008
.L_58:


//--------------------- .nv.callgraph             --------------------------
	.section	.nv.callgraph,"",@"SHT_CUDA_CALLGRAPH"
	.align	4
	.sectionentsize	8
	.align		4
        /*0000*/ 	.word	0x00000000
	.align		4
        /*0004*/ 	.word	0xffffffff
	.align		4
        /*0008*/ 	.word	index@(_ZN7cutlass13device_kernelINS_4gemm6kernel13GemmUniversalIN4cute5tupleIJiiiiEEENS1_10collective13CollectiveMmaINS1_35MainloopSm100TmaUmmaWarpSpecializedILi10ELi2ELi4ENS5_IJNS4_1CILi1EEENSA_ILi2EEESB_EEEEENS5_IJNSA_ILi64EEENSA_ILi256EEESF_EEENS_12float_e5m2_tENS5_IJlSB_lEEESI_SJ_NS4_8TiledMMAINS4_8MMA_AtomIJNS4_10MMA_TraitsINS4_19SM100_MMA_F8F6F4_SSEJSI_SI_fSF_SG_NS4_17integral_constantINS4_4UMMA5MajorELSQ_0EEESR_NSO_INSP_7ScaleInELSS_0EEEST_EEEEEENS4_6LayoutINS5_IJSB_SB_SB_EEENS5_IJNSA_ILi0EEESY_SY_EEEEENS5_IJNS4_10UnderscoreES11_S11_EEEEENS4_23SM90_TMA_LOAD_MULTICASTENS4_14ComposedLayoutINS4_7SwizzleILi2ELi4ELi3EEENS4_18smem_ptr_flag_bitsILi8EEENSW_INS5_IJNSA_ILi8EEESF_EEENS5_IJSF_SB_EEEEEEEvNS4_8identityENS4_13SM90_TMA_LOADES1E_vS1F_EENS_8epilogue10collective18CollectiveEpilogueINS1I_23Sm100TmaWarpSpecializedILi4ELi2ELi32ELb0ELb0EEEJSH_NS5_IJNSW_ISF_SB_EES1N_EEESI_SJ_SI_SJ_NS1I_6fusion15FusionCallbacksIS1M_NS1P_17LinearCombinationISI_fSI_fLNS_15FloatRoundStyleE2EEESH_S1O_JEEENS4_5SM1004TMEM4LOAD26SM100_TMEM_LOAD_16dp32b32xES1G_S1E_NS4_39AutoVectorizingCopyWithAssumedAlignmentILi128EEENS4_14SM90_TMA_STOREES1E_S20_S20_EEEvvEEEEvNT_6ParamsE)
	.align		4
        /*000c*/ 	.word	index@(__assertfail)
	.align		4
        /*0010*/ 	.word	0x00000000
	.align		4
        /*0014*/ 	.word	0xfffffffe
	.align		4
        /*0018*/ 	.word	0x00000000
	.align		4
        /*001c*/ 	.word	0xfffffffd
	.align		4
        /*0020*/ 	.word	0x00000000
	.align		4
        /*0024*/ 	.word	0xfffffffc


//--------------------- .nv.constant4             --------------------------
	.section	.nv.constant4,"a",@progbits
	.align	8
	.align		8
.nv.constant4:
        /*0000*/ 	.dword	__assertfail
	.align		8
        /*0008*/ 	.dword	__unnamed_1
	.align		8
        /*0010*/ 	.dword	__unnamed_2
	.align		8
        /*0018*/ 	.dword	__unnamed_3
	.align		8
        /*0020*/ 	.dword	_ZN39_INTERNAL_c4567b34_4_k_cu_48b61bac_77214cuda3std3__45__cpo5beginE
	.align		8
        /*0028*/ 	.dword	_ZN39_INTERNAL_c4567b34_4_k_cu_48b61bac_77214cuda3std3__45__cpo3endE
	.align		8
        /*0030*/ 	.dword	_ZN39_INTERNAL_c4567b34_4_k_cu_48b61bac_77214cuda3std3__45__cpo6cbeginE
	.align		8
        /*0038*/ 	.dword	_ZN39_INTERNAL_c4567b34_4_k_cu_48b61bac_77214cuda3std3__45__cpo4cendE
	.align		8
        /*0040*/ 	.dword	_ZN39_INTERNAL_c4567b34_4_k_cu_48b61bac_77214cuda3std3__441_GLOBAL__N__c4567b34_4_k_cu_48b61bac_77216ignoreE
	.align		8
        /*0048*/ 	.dword	_ZN39_INTERNAL_c4567b34_4_k_cu_48b61bac_77214cuda3std3__419piecewise_constructE
	.align		8
        /*0050*/ 	.dword	_ZN39_INTERNAL_c4567b34_4_k_cu_48b61bac_77214cuda3std3__48in_placeE
	.align		8
        /*0058*/ 	.dword	_ZN39_INTERNAL_c4567b34_4_k_cu_48b61bac_77214cuda3std6ranges3__45__cpo4swapE
	.align		8
        /*0060*/ 	.dword	_ZN39_INTERNAL_c4567b34_4_k_cu_48b61bac_77214cuda3std6ranges3__45__cpo9iter_moveE
	.align		8
        /*0068*/ 	.dword	_ZN39_INTERNAL_c4567b34_4_k_cu_48b61bac_77214cute7productE
	.align		8
        /*0070*/ 	.dword	_ZN39_INTERNAL_c4567b34_4_k_cu_48b61bac_77214cute1_E
	.align		8
        /*0078*/ 	.dword	$str$25
	.align		8
        /*0080*/ 	.dword	$str$26
	.align		8
        /*0088*/ 	.dword	$str$27
	.align		8
        /*0090*/ 	.dword	$str$28


//--------------------- .text._ZN7cutlass13device_kernelINS_4gemm6kernel13GemmUniversalIN4cute5tupleIJiiiiEEENS1_10collective13CollectiveMmaINS1_35MainloopSm100TmaUmmaWarpSpecializedILi10ELi2ELi4ENS5_IJNS4_1CILi1EEENSA_ILi2EEESB_EEEEENS5_IJNSA_ILi64EEENSA_ILi256EEESF_EEENS_12float_e5m2_tENS5_IJlSB_lEEESI_SJ_NS4_8TiledMMAINS4_8MMA_AtomIJNS4_10MMA_TraitsINS4_19SM100_MMA_F8F6F4_SSEJSI_SI_fSF_SG_NS4_17integral_constantINS4_4UMMA5MajorELSQ_0EEESR_NSO_INSP_7ScaleInELSS_0EEEST_EEEEEENS4_6LayoutINS5_IJSB_SB_SB_EEENS5_IJNSA_ILi0EEESY_SY_EEEEENS5_IJNS4_10UnderscoreES11_S11_EEEEENS4_23SM90_TMA_LOAD_MULTICASTENS4_14ComposedLayoutINS4_7SwizzleILi2ELi4ELi3EEENS4_18smem_ptr_flag_bitsILi8EEENSW_INS5_IJNSA_ILi8EEESF_EEENS5_IJSF_SB_EEEEEEEvNS4_8identityENS4_13SM90_TMA_LOADES1E_vS1F_EENS_8epilogue10collective18CollectiveEpilogueINS1I_23Sm100TmaWarpSpecializedILi4ELi2ELi32ELb0ELb0EEEJSH_NS5_IJNSW_ISF_SB_EES1N_EEESI_SJ_SI_SJ_NS1I_6fusion15FusionCallbacksIS1M_NS1P_17LinearCombinationISI_fSI_fLNS_15FloatRoundStyleE2EEESH_S1O_JEEENS4_5SM1004TMEM4LOAD26SM100_TMEM_LOAD_16dp32b32xES1G_S1E_NS4_39AutoVectorizingCopyWithAssumedAlignmentILi128EEENS4_14SM90_TMA_STOREES1E_S20_S20_EEEvvEEEEvNT_6ParamsE --------------------------
	.section	.text._ZN7cutlass13device_kernelINS_4gemm6kernel13GemmUniversalIN4cute5tupleIJiiiiEEENS1_10collective13CollectiveMmaINS1_35MainloopSm100TmaUmmaWarpSpecializedILi10ELi2ELi4ENS5_IJNS4_1CILi1EEENSA_ILi2EEESB_EEEEENS5_IJNSA_ILi64EEENSA_ILi256EEESF_EEENS_12float_e5m2_tENS5_IJlSB_lEEESI_SJ_NS4_8TiledMMAINS4_8MMA_AtomIJNS4_10MMA_TraitsINS4_19SM100_MMA_F8F6F4_SSEJSI_SI_fSF_SG_NS4_17integral_constantINS4_4UMMA5MajorELSQ_0EEESR_NSO_INSP_7ScaleInELSS_0EEEST_EEEEEENS4_6LayoutINS5_IJSB_SB_SB_EEENS5_IJNSA_ILi0EEESY_SY_EEEEENS5_IJNS4_10UnderscoreES11_S11_EEEEENS4_23SM90_TMA_LOAD_MULTICASTENS4_14ComposedLayoutINS4_7SwizzleILi2ELi4ELi3EEENS4_18smem_ptr_flag_bitsILi8EEENSW_INS5_IJNSA_ILi8EEESF_EEENS5_IJSF_SB_EEEEEEEvNS4_8identityENS4_13SM90_TMA_LOADES1E_vS1F_EENS_8epilogue10collective18CollectiveEpilogueINS1I_23Sm100TmaWarpSpecializedILi4ELi2ELi32ELb0ELb0EEEJSH_NS5_IJNSW_ISF_SB_EES1N_EEESI_SJ_SI_SJ_NS1I_6fusion15FusionCallbacksIS1M_NS1P_17LinearCombinationISI_fSI_fLNS_15FloatRoundStyleE2EEESH_S1O_JEEENS4_5SM1004TMEM4LOAD26SM100_TMEM_LOAD_16dp32b32xES1G_S1E_NS4_39AutoVectorizingCopyWithAssumedAlignmentILi128EEENS4_14SM90_TMA_STOREES1E_S20_S20_EEEvvEEEEvNT_6ParamsE,"ax",@progbits
	.align	128
.text._ZN7cutlass13device_kernelINS_4gemm6kernel13GemmUniversalIN4cute5tupleIJiiiiEEENS1_10collective13CollectiveMmaINS1_35MainloopSm100TmaUmmaWarpSpecializedILi10ELi2ELi4ENS5_IJNS4_1CILi1EEENSA_ILi2EEESB_EEEEENS5_IJNSA_ILi64EEENSA_ILi256EEESF_EEENS_12float_e5m2_tENS5_IJlSB_lEEESI_SJ_NS4_8TiledMMAINS4_8MMA_AtomIJNS4_10MMA_TraitsINS4_19SM100_MMA_F8F6F4_SSEJSI_SI_fSF_SG_NS4_17integral_constantINS4_4UMMA5MajorELSQ_0EEESR_NSO_INSP_7ScaleInELSS_0EEEST_EEEEEENS4_6LayoutINS5_IJSB_SB_SB_EEENS5_IJNSA_ILi0EEESY_SY_EEEEENS5_IJNS4_10UnderscoreES11_S11_EEEEENS4_23SM90_TMA_LOAD_MULTICASTENS4_14ComposedLayoutINS4_7SwizzleILi2ELi4ELi3EEENS4_18smem_ptr_flag_bitsILi8EEENSW_INS5_IJNSA_ILi8EEESF_EEENS5_IJSF_SB_EEEEEEEvNS4_8identityENS4_13SM90_TMA_LOADES1E_vS1F_EENS_8epilogue10collective18CollectiveEpilogueINS1I_23Sm100TmaWarpSpecializedILi4ELi2ELi32ELb0ELb0EEEJSH_NS5_IJNSW_ISF_SB_EES1N_EEESI_SJ_SI_SJ_NS1I_6fusion15FusionCallbacksIS1M_NS1P_17LinearCombinationISI_fSI_fLNS_15FloatRoundStyleE2EEESH_S1O_JEEENS4_5SM1004TMEM4LOAD26SM100_TMEM_LOAD_16dp32b32xES1G_S1E_NS4_39AutoVectorizingCopyWithAssumedAlignmentILi128EEENS4_14SM90_TMA_STOREES1E_S20_S20_EEEvvEEEEvNT_6ParamsE:
        .type           _ZN7cutlass13device_kernelINS_4gemm6kernel13GemmUniversalIN4cute5tupleIJiiiiEEENS1_10collective13CollectiveMmaINS1_35MainloopSm100TmaUmmaWarpSpecializedILi10ELi2ELi4ENS5_IJNS4_1CILi1EEENSA_ILi2EEESB_EEEEENS5_IJNSA_ILi64EEENSA_ILi256EEESF_EEENS_12float_e5m2_tENS5_IJlSB_lEEESI_SJ_NS4_8TiledMMAINS4_8MMA_AtomIJNS4_10MMA_TraitsINS4_19SM100_MMA_F8F6F4_SSEJSI_SI_fSF_SG_NS4_17integral_constantINS4_4UMMA5MajorELSQ_0EEESR_NSO_INSP_7ScaleInELSS_0EEEST_EEEEEENS4_6LayoutINS5_IJSB_SB_SB_EEENS5_IJNSA_ILi0EEESY_SY_EEEEENS5_IJNS4_10UnderscoreES11_S11_EEEEENS4_23SM90_TMA_LOAD_MULTICASTENS4_14ComposedLayoutINS4_7SwizzleILi2ELi4ELi3EEENS4_18smem_ptr_flag_bitsILi8EEENSW_INS5_IJNSA_ILi8EEESF_EEENS5_IJSF_SB_EEEEEEEvNS4_8identityENS4_13SM90_TMA_LOADES1E_vS1F_EENS_8epilogue10collective18CollectiveEpilogueINS1I_23Sm100TmaWarpSpecializedILi4ELi2ELi32ELb0ELb0EEEJSH_NS5_IJNSW_ISF_SB_EES1N_EEESI_SJ_SI_SJ_NS1I_6fusion15FusionCallbacksIS1M_NS1P_17LinearCombinationISI_fSI_fLNS_15FloatRoundStyleE2EEESH_S1O_JEEENS4_5SM1004TMEM4LOAD26SM100_TMEM_LOAD_16dp32b32xES1G_S1E_NS4_39AutoVectorizingCopyWithAssumedAlignmentILi128EEENS4_14SM90_TMA_STOREES1E_S20_S20_EEEvvEEEEvNT_6ParamsE,@function
        .size           _ZN7cutlass13device_kernelINS_4gemm6kernel13GemmUniversalIN4cute5tupleIJiiiiEEENS1_10collective13CollectiveMmaINS1_35MainloopSm100TmaUmmaWarpSpecializedILi10ELi2ELi4ENS5_IJNS4_1CILi1EEENSA_ILi2EEESB_EEEEENS5_IJNSA_ILi64EEENSA_ILi256EEESF_EEENS_12float_e5m2_tENS5_IJlSB_lEEESI_SJ_NS4_8TiledMMAINS4_8MMA_AtomIJNS4_10MMA_TraitsINS4_19SM100_MMA_F8F6F4_SSEJSI_SI_fSF_SG_NS4_17integral_constantINS4_4UMMA5MajorELSQ_0EEESR_NSO_INSP_7ScaleInELSS_0EEEST_EEEEEENS4_6LayoutINS5_IJSB_SB_SB_EEENS5_IJNSA_ILi0EEESY_SY_EEEEENS5_IJNS4_10UnderscoreES11_S11_EEEEENS4_23SM90_TMA_LOAD_MULTICASTENS4_14ComposedLayoutINS4_7SwizzleILi2ELi4ELi3EEENS4_18smem_ptr_flag_bitsILi8EEENSW_INS5_IJNSA_ILi8EEESF_EEENS5_IJSF_SB_EEEEEEEvNS4_8identityENS4_13SM90_TMA_LOADES1E_vS1F_EENS_8epilogue10collective18CollectiveEpilogueINS1I_23Sm100TmaWarpSpecializedILi4ELi2ELi32ELb0ELb0EEEJSH_NS5_IJNSW_ISF_SB_EES1N_EEESI_SJ_SI_SJ_NS1I_6fusion15FusionCallbacksIS1M_NS1P_17LinearCombinationISI_fSI_fLNS_15FloatRoundStyleE2EEESH_S1O_JEEENS4_5SM1004TMEM4LOAD26SM100_TMEM_LOAD_16dp32b32xES1G_S1E_NS4_39AutoVectorizingCopyWithAssumedAlignmentILi128EEENS4_14SM90_TMA_STOREES1E_S20_S20_EEEvvEEEEvNT_6ParamsE,(.L_x_196 - _ZN7cutlass13device_kernelINS_4gemm6kernel13GemmUniversalIN4cute5tupleIJiiiiEEENS1_10collective13CollectiveMmaINS1_35MainloopSm100TmaUmmaWarpSpecializedILi10ELi2ELi4ENS5_IJNS4_1CILi1EEENSA_ILi2EEESB_EEEEENS5_IJNSA_ILi64EEENSA_ILi256EEESF_EEENS_12float_e5m2_tENS5_IJlSB_lEEESI_SJ_NS4_8TiledMMAINS4_8MMA_AtomIJNS4_10MMA_TraitsINS4_19SM100_MMA_F8F6F4_SSEJSI_SI_fSF_SG_NS4_17integral_constantINS4_4UMMA5MajorELSQ_0EEESR_NSO_INSP_7ScaleInELSS_0EEEST_EEEEEENS4_6LayoutINS5_IJSB_SB_SB_EEENS5_IJNSA_ILi0EEESY_SY_EEEEENS5_IJNS4_10UnderscoreES11_S11_EEEEENS4_23SM90_TMA_LOAD_MULTICASTENS4_14ComposedLayoutINS4_7SwizzleILi2ELi4ELi3EEENS4_18smem_ptr_flag_bitsILi8EEENSW_INS5_IJNSA_ILi8EEESF_EEENS5_IJSF_SB_EEEEEEEvNS4_8identityENS4_13SM90_TMA_LOADES1E_vS1F_EENS_8epilogue10collective18CollectiveEpilogueINS1I_23Sm100TmaWarpSpecializedILi4ELi2ELi32ELb0ELb0EEEJSH_NS5_IJNSW_ISF_SB_EES1N_EEESI_SJ_SI_SJ_NS1I_6fusion15FusionCallbacksIS1M_NS1P_17LinearCombinationISI_fSI_fLNS_15FloatRoundStyleE2EEESH_S1O_JEEENS4_5SM1004TMEM4LOAD26SM100_TMEM_LOAD_16dp32b32xES1G_S1E_NS4_39AutoVectorizingCopyWithAssumedAlignmentILi128EEENS4_14SM90_TMA_STOREES1E_S20_S20_EEEvvEEEEvNT_6ParamsE)
        .other          _ZN7cutlass13device_kernelINS_4gemm6kernel13GemmUniversalIN4cute5tupleIJiiiiEEENS1_10collective13CollectiveMmaINS1_35MainloopSm100TmaUmmaWarpSpecializedILi10ELi2ELi4ENS5_IJNS4_1CILi1EEENSA_ILi2EEESB_EEEEENS5_IJNSA_ILi64EEENSA_ILi256EEESF_EEENS_12float_e5m2_tENS5_IJlSB_lEEESI_SJ_NS4_8TiledMMAINS4_8MMA_AtomIJNS4_10MMA_TraitsINS4_19SM100_MMA_F8F6F4_SSEJSI_SI_fSF_SG_NS4_17integral_constantINS4_4UMMA5MajorELSQ_0EEESR_NSO_INSP_7ScaleInELSS_0EEEST_EEEEEENS4_6LayoutINS5_IJSB_SB_SB_EEENS5_IJNSA_ILi0EEESY_SY_EEEEENS5_IJNS4_10UnderscoreES11_S11_EEEEENS4_23SM90_TMA_LOAD_MULTICASTENS4_14ComposedLayoutINS4_7SwizzleILi2ELi4ELi3EEENS4_18smem_ptr_flag_bitsILi8EEENSW_INS5_IJNSA_ILi8EEESF_EEENS5_IJSF_SB_EEEEEEEvNS4_8identityENS4_13SM90_TMA_LOADES1E_vS1F_EENS_8epilogue10collective18CollectiveEpilogueINS1I_23Sm100TmaWarpSpecializedILi4ELi2ELi32ELb0ELb0EEEJSH_NS5_IJNSW_ISF_SB_EES1N_EEESI_SJ_SI_SJ_NS1I_6fusion15FusionCallbacksIS1M_NS1P_17LinearCombinationISI_fSI_fLNS_15FloatRoundStyleE2EEESH_S1O_JEEENS4_5SM1004TMEM4LOAD26SM100_TMEM_LOAD_16dp32b32xES1G_S1E_NS4_39AutoVectorizingCopyWithAssumedAlignmentILi128EEENS4_14SM90_TMA_STOREES1E_S20_S20_EEEvvEEEEvNT_6ParamsE,@"STO_CUDA_ENTRY STV_DEFAULT"
_ZN7cutlass13device_kernelINS_4gemm6kernel13GemmUniversalIN4cute5tupleIJiiiiEEENS1_10collective13CollectiveMmaINS1_35MainloopSm100TmaUmmaWarpSpecializedILi10ELi2ELi4ENS5_IJNS4_1CILi1EEENSA_ILi2EEESB_EEEEENS5_IJNSA_ILi64EEENSA_ILi256EEESF_EEENS_12float_e5m2_tENS5_IJlSB_lEEESI_SJ_NS4_8TiledMMAINS4_8MMA_AtomIJNS4_10MMA_TraitsINS4_19SM100_MMA_F8F6F4_SSEJSI_SI_fSF_SG_NS4_17integral_constantINS4_4UMMA5MajorELSQ_0EEESR_NSO_INSP_7ScaleInELSS_0EEEST_EEEEEENS4_6LayoutINS5_IJSB_SB_SB_EEENS5_IJNSA_ILi0EEESY_SY_EEEEENS5_IJNS4_10UnderscoreES11_S11_EEEEENS4_23SM90_TMA_LOAD_MULTICASTENS4_14ComposedLayoutINS4_7SwizzleILi2ELi4ELi3EEENS4_18smem_ptr_flag_bitsILi8EEENSW_INS5_IJNSA_ILi8EEESF_EEENS5_IJSF_SB_EEEEEEEvNS4_8identityENS4_13SM90_TMA_LOADES1E_vS1F_EENS_8epilogue10collective18CollectiveEpilogueINS1I_23Sm100TmaWarpSpecializedILi4ELi2ELi32ELb0ELb0EEEJSH_NS5_IJNSW_ISF_SB_EES1N_EEESI_SJ_SI_SJ_NS1I_6fusion15FusionCallbacksIS1M_NS1P_17LinearCombinationISI_fSI_fLNS_15FloatRoundStyleE2EEESH_S1O_JEEENS4_5SM1004TMEM4LOAD26SM100_TMEM_LOAD_16dp32b32xES1G_S1E_NS4_39AutoVectorizingCopyWithAssumedAlignmentILi128EEENS4_14SM90_TMA_STOREES1E_S20_S20_EEEvvEEEEvNT_6ParamsE:
[----:B------:R-:W1:Y:S01]  /*0000*/  LDC R1, c[0x0][0x37c] ;  /* 0x0000df00ff017b82 */ /* 0x000e620000000800 */
[----:B------:R-:W2:Y:S01]  /*0010*/  S2R R95, SR_TID.X ;  /* 0x00000000005f7919 */ /* 0x000ea20000002100 */
[----:B------:R-:W3:Y:S01]  /*0020*/  LDCU.64 UR8, c[0x0][0x890] ;  /* 0x00011200ff0877ac */ /* 0x000ee20008000a00 */
[----:B------:R-:W-:Y:S02]  /*0030*/  PRMT R85, RZ, 0x7610, R85 ;  /* 0x00007610ff557816 */ /* 0x000fe40000000055 */
[----:B------:R-:W-:Y:S01]  /*0040*/  ELECT P3, URZ, PT ;  /* 0x0000000000ff782f */ /* 0x000fe20003860000 */
[----:B---3--:R-:W-:-:S04]  /*0050*/  UISETP.NE.U32.AND UP0, UPT, UR8, URZ, UPT ;  /* 0x000000ff0800728c */ /* 0x008fc8000bf05070 */
[----:B------:R-:W-:Y:S01]  /*0060*/  UISETP.NE.AND.EX UP0, UPT, UR9, URZ, UPT, UP0 ;  /* 0x000000ff0900728c */ /* 0x000fe2000bf05300 */
[----:B--2---:R-:W-:-:S05]  /*0070*/  SHF.R.U32.HI R86, RZ, 0x5, R95 ;  /* 0x00000005ff567819 */ /* 0x004fca000001165f */
[----:B------:R-:W2:Y:S02]  /*0080*/  SHFL.IDX PT, R0, R86, RZ, 0x1f ;  /* 0x00001fff56007589 */ /* 0x000ea400000e0000 */
[----:B--2---:R-:W-:Y:S01]  /*0090*/  R2UR UR17, R0 ;  /* 0x00000000001172ca */ /* 0x004fe200000e0000 */
[----:B-1----:R-:W-:-:S14]  /*00a0*/  BRA.U UP0, `(.L_x_0) ;  /* 0x0000000100307547 */ /* 0x002fdc000b800000 */
[----:B------:R-:W1:Y:S02]  /*00b0*/  LDCU.64 UR4, c[0x0][0x888] ;  /* 0x00011100ff0477ac */ /* 0x000e640008000a00 */
[----:B-1----:R-:W-:-:S04]  /*00c0*/  UISETP.NE.U32.AND UP0, UPT, UR4, URZ, UPT ;  /* 0x000000ff0400728c */ /* 0x002fc8000bf05070 */
[----:B------:R-:W-:-:S09]  /*00d0*/  UISETP.NE.AND.EX UP0, UPT, UR5, URZ, UPT, UP0 ;  /* 0x000000ff0500728c */ /* 0x000fd2000bf05300 */
[----:B------:R-:W-:Y:S05]  /*00e0*/  BRA.U !UP0, `(.L_x_1) ;  /* 0x0000000108147547 */ /* 0x000fea000b800000 */
[----:B------:R-:W1:Y:S01]  /*00f0*/  LDC.64 R2, c[0x0][0x888] ;  /* 0x00022200ff027b82 */ /* 0x000e620000000a00 */
[----:B------:R-:W1:Y:S02]  /*0100*/  LDCU.64 UR4, c[0x0][0x358] ;  /* 0x00006b00ff0477ac */ /* 0x000e640008000a00 */
[----:B-1----:R1:W5:Y:S01]  /*0110*/  LDG.E R41, desc[UR4][R2.64] ;  /* 0x0000000402297981 */ /* 0x002362000c1e1900 */
[----:B------:R-:W-:Y:S01]  /*0120*/  HFMA2 R85, -RZ, RZ, 0, 5.9604644775390625e-08 ;  /* 0x00000001ff557431 */ /* 0x000fe200000001ff */
[----:B------:R-:W-:Y:S05]  /*0130*/  BRA `(.L_x_0) ;  /* 0x00000000000c7947 */ /* 0x000fea0003800000 */
.L_x_1:
[----:B------:R-:W1:Y:S01]  /*0140*/  LDCU UR4, c[0x0][0x880] ;  /* 0x00011000ff0477ac */ /* 0x000e620008000800 */
[----:B------:R-:W-:Y:S01]  /*0150*/  HFMA2 R85, -RZ, RZ, 0, 5.9604644775390625e-08 ;  /* 0x00000001ff557431 */ /* 0x000fe200000001ff */
[----:B-1----:R-:W-:-:S07]  /*0160*/  MOV R41, UR4 ;  /* 0x0000000400297c02 */ /* 0x002fce0008000f00 */
.L_x_0:
[----:B------:R-:W2:Y:S02]  /*0170*/  LDCU.64 UR4, c[0x0][0x8b0] ;  /* 0x00011600ff0477ac */ /* 0x000ea40008000a00 */
[----:B--2---:R-:W-:-:S04]  /*0180*/  UISETP.NE.U32.AND UP0, UPT, UR4, URZ, UPT ;  /* 0x000000ff0400728c */ /* 0x004fc8000bf05070 */
[----:B------:R-:W-:-:S09]  /*0190*/  UISETP.NE.AND.EX UP0, UPT, UR5, URZ, UPT, UP0 ;  /* 0x000000ff0500728c */ /* 0x000fd2000bf05300 */
[----:B------:R-:W-:Y:S05]  /*01a0*/  BRA.U UP0, `(.L_x_2) ;  /* 0x0000000100287547 */ /* 0x000fea000b800000 */
[----:B------:R-:W2:Y:S02]  /*01b0*/  LDCU.64 UR4, c[0x0][0x8a8] ;  /* 0x00011500ff0477ac */ /* 0x000ea40008000a00 */
[----:B--2---:R-:W-:-:S04]  /*01c0*/  UISETP.NE.U32.AND UP0, UPT, UR4, URZ, UPT ;  /* 0x000000ff0400728c */ /* 0x004fc8000bf05070 */
[----:B------:R-:W-:-:S09]  /*01d0*/  UISETP.NE.AND.EX UP0, UPT, UR5, URZ, UPT, UP0 ;  /* 0x000000ff0500728c */ /* 0x000fd2000bf05300 */
[----:B------:R-:W-:Y:S05]  /*01e0*/  BRA.U !UP0, `(.L_x_3) ;  /* 0x0000000108107547 */ /* 0x000fea000b800000 */
[----:B------:R-:W2:Y:S01]  /*01f0*/  LDC.64 R38, c[0x0][0x8a8] ;  /* 0x00022a00ff267b82 */ /* 0x000ea20000000a00 */
[----:B------:R-:W2:Y:S02]  /*0200*/  LDCU.64 UR4, c[0x0][0x358] ;  /* 0x00006b00ff0477ac */ /* 0x000ea40008000a00 */
[----:B--2---:R2:W5:Y:S01]  /*0210*/  LDG.E R38, desc[UR4][R38.64] ;  /* 0x0000000426267981 */ /* 0x004562000c1e1900 */
[----:B------:R-:W-:Y:S05]  /*0220*/  BRA `(.L_x_2) ;  /* 0x0000000000087947 */ /* 0x000fea0003800000 */
.L_x_3:
[----:B------:R-:W2:Y:S02]  /*0230*/  LDCU UR4, c[0x0][0x8a0] ;  /* 0x00011400ff0477ac */ /* 0x000ea40008000800 */
[----:B--2---:R-:W-:Y:S02]  /*0240*/  MOV R38, UR4 ;  /* 0x0000000400267c02 */ /* 0x004fe40008000f00 */
.L_x_2:
[----:B------:R-:W-:Y:S01]  /*0250*/  IMAD.U32 R0, RZ, RZ, UR17 ;  /* 0x00000011ff007e24 */ /* 0x000fe2000f8e00ff */
[----:B------:R-:W-:Y:S04]  /*0260*/  BSSY.RECONVERGENT B0, `(.L_x_4) ;  /* 0x000000c000007945 */ /* 0x000fe80003800200 */
[C---:B------:R-:W-:Y:S02]  /*0270*/  ISETP.NE.OR P1, PT, R0.reuse, 0x1, !P3 ;  /* 0x000000010000780c */ /* 0x040fe40005f25670 */
[----:B------:R-:W-:-:S11]  /*0280*/  ISETP.NE.OR P0, PT, R0, 0x3, !P3 ;  /* 0x000000030000780c */ /* 0x000fd60005f05670 */
[----:B------:R-:W-:Y:S05]  /*0290*/  @P1 BRA `(.L_x_5) ;  /* 0x0000000000201947 */ /* 0x000fea0003800000 */
[----:B------:R-:W3:Y:S02]  /*02a0*/  LDCU.64 UR4, c[0x0][0x348] ;  /* 0x00006900ff0477ac */ /* 0x000ee40008000a00 */
[----:B---3--:R-:W-:Y:S02]  /*02b0*/  UIADD3 UR6, UP1, UPT, UR4, 0x80, URZ ;  /* 0x0000008004067890 */ /* 0x008fe4000ff3e0ff */
[----:B------:R-:W-:Y:S02]  /*02c0*/  UIADD3 UR4, UP0, UPT, UR4, 0x180, URZ ;  /* 0x0000018004047890 */ /* 0x000fe4000ff1e0ff */
[----:B------:R-:W-:Y:S02]  /*02d0*/  UIADD3.X UR7, UPT, UPT, URZ, UR5, URZ, UP1, !UPT ;  /* 0x00000005ff077290 */ /* 0x000fe40008ffe4ff */
[----:B------:R-:W-:-:S07]  /*02e0*/  UIADD3.X UR5, UPT, UPT, URZ, UR5, URZ, UP0, !UPT ;  /* 0x00000005ff057290 */ /* 0x000fce00087fe4ff */
[----:B------:R3:W-:Y:S02]  /*02f0*/  UTMACCTL.PF [UR6] ;  /* 0x00000000060079b9 */ /* 0x0007e40008040000 */
[----:B------:R3:W-:Y:S02]  /*0300*/  UTMACCTL.PF [UR4] ;  /* 0x00000000040079b9 */ /* 0x0007e40008040000 */
[----:B---3--:R-:W-:Y:S01]  /*0310*/  NOP ;  /* 0x0000000000007918 */ /* 0x008fe20000000000 */
.L_x_5:
[----:B------:R-:W-:Y:S05]  /*0320*/  BSYNC.RECONVERGENT B0 ;  /* 0x0000000000007941 */ /* 0x000fea0003800200 */
.L_x_4:
[----:B------:R-:W-:Y:S04]  /*0330*/  BSSY.RECONVERGENT B0, `(.L_x_6) ;  /* 0x000000a000007945 */ /* 0x000fe80003800200 */
        /* <DEDUP_REMOVED lines=9> */
.L_x_7:
[----:B------:R-:W-:Y:S05]  /*03d0*/  BSYNC.RECONVERGENT B0 ;  /* 0x0000000000007941 */ /* 0x000fea0003800200 */
.L_x_6:
[----:B------:R-:W3:Y:S01]  /*03e0*/  LDCU.64 UR4, c[0x0][0x888] ;  /* 0x00011100ff0477ac */ /* 0x000ee20008000a00 */
[----:B------:R-:W-:Y:S02]  /*03f0*/  UISETP.EQ.U32.AND UP1, UPT, UR8, URZ, UPT ;  /* 0x000000ff0800728c */ /* 0x000fe4000bf22070 */
[----:B------:R-:W-:Y:S02]  /*0400*/  UPLOP3.LUT UP3, UPT, UPT, UPT, UPT, 0x80, 0x8 ;  /* 0x000000000008789c */ /* 0x000fe40003f6f070 */
[----:B---3--:R-:W-:-:S04]  /*0410*/  UISETP.NE.U32.AND UP0, UPT, UR4, URZ, UPT ;  /* 0x000000ff0400728c */ /* 0x008fc8000bf05070 */
[----:B------:R-:W-:-:S04]  /*0420*/  UISETP.NE.AND.EX UP0, UPT, UR5, URZ, UPT, UP0 ;  /* 0x000000ff0500728c */ /* 0x000fc8000bf05300 */
[----:B------:R-:W-:-:S04]  /*0430*/  UISETP.EQ.OR.EX UP2, UPT, UR9, URZ, !UP0, UP1 ;  /* 0x000000ff0900728c */ /* 0x000fc8000c742710 */
[----:B------:R-:W-:-:S06]  /*0440*/  UP2UR UR4, UPR, URZ, 0x4 ;  /* 0x00000004ff047883 */ /* 0x000fcc0008000000 */
[----:B------:R-:W-:Y:S01]  /*0450*/  MOV R88, UR4 ;  /* 0x0000000400587c02 */ /* 0x000fe20008000f00 */
[----:B------:R-:W-:Y:S06]  /*0460*/  BRA.U !UP2, `(.L_x_8) ;  /* 0x000000010a207547 */ /* 0x000fec000b800000 */
[----:B------:R-:W-:Y:S01]  /*0470*/  UISETP.NE.U32.AND UP1, UPT, UR8, URZ, UPT ;  /* 0x000000ff0800728c */ /* 0x000fe2000bf25070 */
[----:B-----5:R-:W-:Y:S01]  /*0480*/  FSETP.NEU.AND P0, PT, R41, RZ, PT ;  /* 0x000000ff2900720b */ /* 0x020fe20003f0d000 */
[----:B------:R-:W-:Y:S02]  /*0490*/  USEL UR4, URZ, 0xffffffff, UP0 ;  /* 0xffffffffff047887 */ /* 0x000fe40008000000 */
[----:B------:R-:W-:-:S10]  /*04a0*/  UISETP.NE.AND.EX UP1, UPT, UR9, URZ, UPT, UP1 ;  /* 0x000000ff0900728c */ /* 0x000fd4000bf25310 */
[----:B------:R-:W-:Y:S01]  /*04b0*/  VOTEU.ANY UP0, P0 ;  /* 0x0000000000ff7886 */ /* 0x000fe20000000100 */
[----:B------:R-:W-:-:S04]  /*04c0*/  @!UP1 USEL UR4, URZ, 0xffffffff, UP0 ;  /* 0xffffffffff049887 */ /* 0x000fc80008000000 */
[----:B------:R-:W-:-:S04]  /*04d0*/  ULOP3.LUT UR4, UR4, 0x1, URZ, 0xc0, !UPT ;  /* 0x0000000104047892 */ /* 0x000fc8000f8ec0ff */
[----:B------:R-:W-:-:S11]  /*04e0*/  UISETP.NE.U32.AND UP3, UPT, UR4, 0x1, UPT ;  /* 0x000000010400788c */ /* 0x000fd6000bf65070 */
.L_x_8:
[----:B-1----:R-:W1:Y:S01]  /*04f0*/  SHFL.IDX PT, R2, R86, RZ, 0x1f ;  /* 0x00001fff56027589 */ /* 0x002e6200000e0000 */
[----:B------:R-:W-:-:S04]  /*0500*/  UISETP.NE.AND UP0, UPT, UR17, 0x2, UPT ;  /* 0x000000021100788c */ /* 0x000fc8000bf05270 */
[----:B------:R-:W-:Y:S01]  /*0510*/  USEL UR48, URZ, 0x1, UP0 ;  /* 0x00000001ff307887 */ /* 0x000fe20008000000 */
[----:B-1----:R-:W-:-:S13]  /*0520*/  ISETP.NE.AND P0, PT, R2, RZ, PT ;  /* 0x000000ff0200720c */ /* 0x002fda0003f05270 */
[----:B------:R-:W-:Y:S05]  /*0530*/  @P0 BRA `(.L_x_9) ;  /* 0x0000000000940947 */ /* 0x000fea0003800000 */
[----:B------:R-:W-:Y:S01]  /*0540*/  ELECT P0, URZ, PT ;  /* 0x0000000000ff782f */ /* 0x000fe20003800000 */
[----:B------:R-:W-:-:S12]  /*0550*/  BSSY.RECONVERGENT B0, `(.L_x_9) ;  /* 0x0000023000007945 */ /* 0x000fd80003800200 */
[----:B------:R-:W-:Y:S05]  /*0560*/  @!P0 BRA `(.L_x_10) ;  /* 0x0000000000848947 */ /* 0x000fea0003800000 */
[----:B------:R-:W1:Y:S01]  /*0570*/  S2UR UR4, SR_CgaCtaId ;  /* 0x00000000000479c3 */ /* 0x000e620000008800 */
[----:B------:R-:W-:Y:S01]  /*0580*/  UMOV UR5, 0x400 ;  /* 0x0000040000057882 */ /* 0x000fe20000000000 */
[----:B------:R-:W-:Y:S01]  /*0590*/  UMOV UR8, 0x1 ;  /* 0x0000000100087882 */ /* 0x000fe20000000000 */
[----:B------:R-:W-:Y:S01]  /*05a0*/  UMOV UR6, 0x2 ;  /* 0x0000000200067882 */ /* 0x000fe20000000000 */
[----:B------:R-:W-:-:S04]  /*05b0*/  UIADD3 UR8, UPT, UPT, -UR8, 0x100000, URZ ;  /* 0x0010000008087890 */ /* 0x000fc8000fffe1ff */
[----:B------:R-:W-:Y:S02]  /*05c0*/  USHF.L.U32 UR9, UR8, 0xb, URZ ;  /* 0x0000000b08097899 */ /* 0x000fe400080006ff */
[----:B------:R-:W-:Y:S02]  /*05d0*/  USHF.L.U32 UR8, UR8, 0x1, URZ ;  /* 0x0000000108087899 */ /* 0x000fe400080006ff */
[----:B------:R-:W-:-:S04]  /*05e0*/  UIADD3 UR6, UPT, UPT, -UR6, 0x100000, URZ ;  /* 0x0010000006067890 */ /* 0x000fc8000fffe1ff */
[----:B------:R-:W-:Y:S02]  /*05f0*/  USHF.L.U32 UR7, UR6, 0xb, URZ ;  /* 0x0000000b06077899 */ /* 0x000fe400080006ff */
[----:B------:R-:W-:Y:S02]  /*0600*/  USHF.L.U32 UR6, UR6, 0x1, URZ ;  /* 0x0000000106067899 */ /* 0x000fe400080006ff */
[----:B-1----:R-:W-:Y:S01]  /*0610*/  ULEA UR4, UR4, UR5, 0x18 ;  /* 0x0000000504047291 */ /* 0x002fe2000f8ec0ff */
[----:B------:R-:W1:Y:S11]  /*0620*/  FENCE.VIEW.ASYNC.S ;  /* 0x00000000000073c6 */ /* 0x000e760000000000 */
[----:B-1----:R1:W3:Y:S01]  /*0630*/  SYNCS.EXCH.64 URZ, [UR4], UR8 ;  /* 0x0000000804ff75b2 */ /* 0x0022e20008000100 */
[----:B------:R1:W4:Y:S01]  /*0640*/  SYNCS.EXCH.64 URZ, [UR4+0x50], UR6 ;  /* 0x0000500604ff75b2 */ /* 0x0003220008000100 */
[----:B------:R1:W1:Y:S01]  /*0650*/  SYNCS.EXCH.64 URZ, [UR4+0x8], UR8 ;  /* 0x0000080804ff75b2 */ /* 0x0002620008000100 */
        /* <DEDUP_REMOVED lines=17> */
[----:B------:R-:W-:Y:S01]  /*0770*/  NOP ;  /* 0x0000000000007918 */ /* 0x000fe20000000000 */
.L_x_10:
[----:B-1----:R-:W-:Y:S05]  /*0780*/  BSYNC.RECONVERGENT B0 ;  /* 0x0000000000007941 */ /* 0x002fea0003800200 */
.L_x_9:
[----:B------:R-:W1:Y:S01]  /*0790*/  SHFL.IDX PT, R2, R86, RZ, 0x1f ;  /* 0x00001fff56027589 */ /* 0x000e6200000e0000 */
[----:B------:R-:W-:Y:S01]  /*07a0*/  NOP ;  /* 0x0000000000007918 */ /* 0x000fe20000000000 */
[----:B-1----:R-:W-:-:S13]  /*07b0*/  ISETP.NE.AND P0, PT, R2, 0x1, PT ;  /* 0x000000010200780c */ /* 0x002fda0003f05270 */
[----:B------:R-:W-:Y:S05]  /*07c0*/  @P0 BRA `(.L_x_11) ;  /* 0x0000000000580947 */ /* 0x000fea0003800000 */
        /* <DEDUP_REMOVED lines=9> */
[----:B------:R-:W-:Y:S01]  /*0860*/  USHF.L.U32 UR6, UR6, 0x1, URZ ;  /* 0x0000000106067899 */ /* 0x000fe200080006ff */
[----:B------:R-:W-:Y:S01]  /*0870*/  ELECT P0, URZ, PT ;  /* 0x0000000000ff782f */ /* 0x000fe20003800000 */
[----:B-1----:R-:W-:Y:S01]  /*0880*/  ULEA UR4, UR4, UR5, 0x18 ;  /* 0x0000000504047291 */ /* 0x002fe2000f8ec0ff */
[----:B------:R-:W1:Y:S11]  /*0890*/  FENCE.VIEW.ASYNC.S ;  /* 0x00000000000073c6 */ /* 0x000e760000000000 */
[----:B-1----:R1:W1:Y:S01]  /*08a0*/  SYNCS.EXCH.64 URZ, [UR4+0xa0], UR8 ;  /* 0x0000a00804ff75b2 */ /* 0x0022620008000100 */
        /* <DEDUP_REMOVED lines=8> */
.L_x_11:
[----:B------:R-:W2:Y:S01]  /*0930*/  SHFL.IDX PT, R2, R86, RZ, 0x1f ;  /* 0x00001fff56027589 */ /* 0x000ea200000e0000 */
[----:B------:R-:W-:Y:S01]  /*0940*/  NOP ;  /* 0x0000000000007918 */ /* 0x000fe20000000000 */
[----:B--2---:R-:W-:-:S13]  /*0950*/  ISETP.NE.AND P0, PT, R2, 0x3, PT ;  /* 0x000000030200780c */ /* 0x004fda0003f05270 */
[----:B------:R-:W-:Y:S05]  /*0960*/  @P0 BRA `(.L_x_12) ;  /* 0x0000000000300947 */ /* 0x000fea0003800000 */
[----:B-1----:R-:W1:Y:S01]  /*0970*/  S2UR UR6, SR_CgaCtaId ;  /* 0x00000000000679c3 */ /* 0x002e620000008800 */
[----:B------:R-:W-:Y:S01]  /*0980*/  UMOV UR4, 0x400 ;  /* 0x0000040000047882 */ /* 0x000fe20000000000 */
[----:B------:R-:W-:Y:S01]  /*0990*/  UMOV UR5, 0x20 ;  /* 0x0000002000057882 */ /* 0x000fe20000000000 */
[----:B------:R-:W-:Y:S01]  /*09a0*/  ELECT P0, URZ, PT ;  /* 0x0000000000ff782f */ /* 0x000fe20003800000 */
[----:B-1----:R-:W-:Y:S02]  /*09b0*/  ULEA UR6, UR6, UR4, 0x18 ;  /* 0x0000000406067291 */ /* 0x002fe4000f8ec0ff */
[----:B------:R-:W-:-:S04]  /*09c0*/  UIADD3 UR4, UPT, UPT, -UR5, 0x100000, URZ ;  /* 0x0010000005047890 */ /* 0x000fc8000fffe1ff */
[----:B------:R-:W-:Y:S02]  /*09d0*/  USHF.L.U32 UR5, UR4, 0xb, URZ ;  /* 0x0000000b04057899 */ /* 0x000fe400080006ff */
[----:B------:R-:W-:Y:S01]  /*09e0*/  USHF.L.U32 UR4, UR4, 0x1, URZ ;  /* 0x0000000104047899 */ /* 0x000fe200080006ff */
[----:B------:R-:W1:Y:S11]  /*09f0*/  FENCE.VIEW.ASYNC.S ;  /* 0x00000000000073c6 */ /* 0x000e760000000000 */
[----:B-1----:R2:W1:Y:S01]  /*0a00*/  SYNCS.EXCH.64 URZ, [UR6+0xe0], UR4 ;  /* 0x0000e00406ff75b2 */ /* 0x0024620008000100 */
[----:B------:R2:W1:Y:S02]  /*0a10*/  SYNCS.EXCH.64 URZ, [UR6+0xe8], UR4 ;  /* 0x0000e80406ff75b2 */ /* 0x0004640008000100 */
[----:B--2---:R-:W-:Y:S01]  /*0a20*/  NOP ;  /* 0x0000000000007918 */ /* 0x004fe20000000000 */
.L_x_12:
[----:B------:R-:W2:Y:S01]  /*0a30*/  SHFL.IDX PT, R2, R86, RZ, 0x1f ;  /* 0x00001fff56027589 */ /* 0x000ea200000e0000 */
[----:B------:R-:W-:Y:S01]  /*0a40*/  NOP ;  /* 0x0000000000007918 */ /* 0x000fe20000000000 */
[----:B--2---:R-:W-:-:S13]  /*0a50*/  ISETP.NE.AND P0, PT, R2, 0x4, PT ;  /* 0x000000040200780c */ /* 0x004fda0003f05270 */
[----:B------:R-:W-:Y:S05]  /*0a60*/  @P0 BRA `(.L_x_13) ;  /* 0x00000000004c0947 */ /* 0x000fea0003800000 */
[----:B-1----:R-:W1:Y:S01]  /*0a70*/  S2UR UR6, SR_CgaCtaId ;  /* 0x00000000000679c3 */ /* 0x002e620000008800 */
[----:B------:R-:W-:Y:S01]  /*0a80*/  UMOV UR4, 0x1e0 ;  /* 0x000001e000047882 */ /* 0x000fe20000000000 */
[----:B------:R-:W-:Y:S01]  /*0a90*/  UMOV UR5, 0x400 ;  /* 0x0000040000057882 */ /* 0x000fe20000000000 */
[----:B------:R-:W-:Y:S01]  /*0aa0*/  USEL UR4, UR4, 0x1a0, UP3 ;  /* 0x000001a004047887 */ /* 0x000fe20009800000 */
[----:B------:R-:W-:Y:S01]  /*0ab0*/  UMOV UR8, 0x1 ;  /* 0x0000000100087882 */ /* 0x000fe20000000000 */
[----:B------:R-:W-:Y:S01]  /*0ac0*/  ELECT P0, URZ, PT ;  /* 0x0000000000ff782f */ /* 0x000fe20003800000 */
[----:B------:R-:W-:-:S04]  /*0ad0*/  UIADD3 UR8, UPT, UPT, -UR8, 0x100000, URZ ;  /* 0x0010000008087890 */ /* 0x000fc8000fffe1ff */
[----:B------:R-:W-:Y:S02]  /*0ae0*/  USHF.L.U32 UR9, UR8, 0xb, URZ ;  /* 0x0000000b08097899 */ /* 0x000fe400080006ff */
[----:B------:R-:W-:Y:S02]  /*0af0*/  USHF.L.U32 UR8, UR8, 0x1, URZ ;  /* 0x0000000108087899 */ /* 0x000fe400080006ff */
[----:B-1----:R-:W-:Y:S02]  /*0b00*/  ULEA UR6, UR6, UR5, 0x18 ;  /* 0x0000000506067291 */ /* 0x002fe4000f8ec0ff */
[----:B------:R-:W-:-:S04]  /*0b10*/  UIADD3 UR4, UPT, UPT, -UR4, 0x100000, URZ ;  /* 0x0010000004047890 */ /* 0x000fc8000fffe1ff */
[----:B------:R-:W-:Y:S02]  /*0b20*/  USHF.L.U32 UR5, UR4, 0xb, URZ ;  /* 0x0000000b04057899 */ /* 0x000fe400080006ff */
[----:B------:R-:W-:Y:S01]  /*0b30*/  USHF.L.U32 UR4, UR4, 0x1, URZ ;  /* 0x0000000104047899 */ /* 0x000fe200080006ff */
[----:B------:R-:W1:Y:S03]  /*0b40*/  FENCE.VIEW.ASYNC.S ;  /* 0x00000000000073c6 */ /* 0x000e660000000000 */
[----:B-1----:R2:W1:Y:S08]  /*0b50*/  SYNCS.EXCH.64 URZ, [UR6+0xf0], UR8 ;  /* 0x0000f00806ff75b2 */ /* 0x0024700008000100 */
[----:B------:R2:W1:Y:S01]  /*0b60*/  SYNCS.EXCH.64 URZ, [UR6+0x100], UR4 ;  /* 0x0001000406ff75b2 */ /* 0x0004620008000100 */
[----:B------:R2:W1:Y:S01]  /*0b70*/  SYNCS.EXCH.64 URZ, [UR6+0xf8], UR8 ;  /* 0x0000f80806ff75b2 */ /* 0x0004620008000100 */
[----:B------:R2:W1:Y:S02]  /*0b80*/  SYNCS.EXCH.64 URZ, [UR6+0x108], UR4 ;  /* 0x0001080406ff75b2 */ /* 0x0004640008000100 */
[----:B--2---:R-:W-:Y:S01]  /*0b90*/  NOP ;  /* 0x0000000000007918 */ /* 0x004fe20000000000 */
.L_x_13:
[----:B------:R-:W2:Y:S01]  /*0ba0*/  SHFL.IDX PT, R2, R86, RZ, 0x1f ;  /* 0x00001fff56027589 */ /* 0x000ea200000e0000 */
[----:B------:R-:W-:Y:S01]  /*0bb0*/  NOP ;  /* 0x0000000000007918 */ /* 0x000fe20000000000 */
[----:B--2---:R-:W-:-:S13]  /*0bc0*/  ISETP.NE.AND P0, PT, R2, 0x5, PT ;  /* 0x000000050200780c */ /* 0x004fda0003f05270 */
[----:B------:R-:W-:Y:S05]  /*0bd0*/  @P0 BRA `(.L_x_14) ;  /* 0x0000000000580947 */ /* 0x000fea0003800000 */
[----:B-1----:R-:W1:Y:S01]  /*0be0*/  S2UR UR4, SR_CgaCtaId ;  /* 0x00000000000479c3 */ /* 0x002e620000008800 */
        /* <DEDUP_REMOVED lines=19> */
[----:B------:R2:W1:Y:S02]  /*0d20*/  SYNCS.EXCH.64 URZ, [UR4+0x148], UR6 ;  /* 0x0001480604ff75b2 */ /* 0x0004640008000100 */
[----:B--2---:R-:W-:Y:S01]  /*0d30*/  NOP ;  /* 0x0000000000007918 */ /* 0x004fe20000000000 */
.L_x_14:
[----:B------:R-:W2:Y:S01]  /*0d40*/  SHFL.IDX PT, R2, R86, RZ, 0x1f ;  /* 0x00001fff56027589 */ /* 0x000ea200000e0000 */
[----:B------:R-:W-:Y:S01]  /*0d50*/  NOP ;  /* 0x0000000000007918 */ /* 0x000fe20000000000 */
[----:B--2---:R-:W-:-:S13]  /*0d60*/  ISETP.NE.AND P0, PT, R2, 0x3, PT ;  /* 0x000000030200780c */ /* 0x004fda0003f05270 */
[----:B------:R-:W-:Y:S05]  /*0d70*/  @P0 BRA `(.L_x_15) ;  /* 0x0000000000380947 */ /* 0x000fea0003800000 */
[----:B------:R-:W2:Y:S01]  /*0d80*/  S2UR UR5, SR_CgaCtaId ;  /* 0x00000000000579c3 */ /* 0x000ea20000008800 */
[----:B-1----:R-:W-:Y:S01]  /*0d90*/  UMOV UR4, 0x400 ;  /* 0x0000040000047882 */ /* 0x002fe20000000000 */
[----:B------:R-:W-:Y:S01]  /*0da0*/  UMOV UR6, 0x20 ;  /* 0x0000002000067882 */ /* 0x000fe20000000000 */
[----:B------:R-:W-:Y:S01]  /*0db0*/  ELECT P0, URZ, PT ;  /* 0x0000000000ff782f */ /* 0x000fe20003800000 */
[----:B------:R-:W-:-:S04]  /*0dc0*/  UIADD3 UR6, UPT, UPT, -UR6, 0x100000, URZ ;  /* 0x0010000006067890 */ /* 0x000fc8000fffe1ff */
[----:B------:R-:W-:Y:S02]  /*0dd0*/  USHF.L.U32 UR7, UR6, 0xb, URZ ;  /* 0x0000000b06077899 */ /* 0x000fe400080006ff */
[----:B------:R-:W-:Y:S02]  /*0de0*/  USHF.L.U32 UR6, UR6, 0x1, URZ ;  /* 0x0000000106067899 */ /* 0x000fe400080006ff */
[----:B--2---:R-:W-:Y:S01]  /*0df0*/  ULEA UR4, UR5, UR4, 0x18 ;  /* 0x0000000405047291 */ /* 0x004fe2000f8ec0ff */
[----:B------:R-:W1:Y:S11]  /*0e00*/  FENCE.VIEW.ASYNC.S ;  /* 0x00000000000073c6 */ /* 0x000e760000000000 */
[----:B-1----:R2:W1:Y:S01]  /*0e10*/  SYNCS.EXCH.64 URZ, [UR4+0x150], UR6 ;  /* 0x0001500604ff75b2 */ /* 0x0024620008000100 */
[----:B------:R2:W1:Y:S01]  /*0e20*/  SYNCS.EXCH.64 URZ, [UR4+0x160], UR6 ;  /* 0x0001600604ff75b2 */ /* 0x0004620008000100 */
[----:B------:R2:W1:Y:S01]  /*0e30*/  SYNCS.EXCH.64 URZ, [UR4+0x158], UR6 ;  /* 0x0001580604ff75b2 */ /* 0x0004620008000100 */
[----:B------:R2:W1:Y:S02]  /*0e40*/  SYNCS.EXCH.64 URZ, [UR4+0x168], UR6 ;  /* 0x0001680604ff75b2 */ /* 0x0004640008000100 */
[----:B--2---:R-:W-:Y:S01]  /*0e50*/  NOP ;  /* 0x0000000000007918 */ /* 0x004fe20000000000 */
.L_x_15:
[----:B-1----:R-:W1:Y:S01]  /*0e60*/  LDCU UR4, c[0x0][0x36c] ;  /* 0x00006d80ff0477ac */ /* 0x002e620008000800 */
[----:B------:R-:W-:Y:S01]  /*0e70*/  ISETP.NE.OR P3, PT, R0, 0x2, !P3 ;  /* 0x000000020000780c */ /* 0x000fe20005f65670 */
[----:B------:R-:W-:Y:S01]  /*0e80*/  NOP ;  /* 0x0000000000007918 */ /* 0x000fe20000000000 */
[----:B------:R-:W-:Y:S01]  /*0e90*/  LOP3.LUT R0, R95, 0x1f, RZ, 0xc0, !PT ;  /* 0x0000001f5f007812 */ /* 0x000fe200078ec0ff */
[----:B------:R-:W-:Y:S02]  /*0ea0*/  UISETP.NE.AND UP4, UPT, UR17, URZ, UPT ;  /* 0x000000ff1100728c */ /* 0x000fe4000bf85270 */
[----:B-1----:R-:W-:-:S09]  /*0eb0*/  UISETP.EQ.U32.AND UP5, UPT, UR4, 0x1, UPT ;  /* 0x000000010400788c */ /* 0x002fd2000bfa2070 */
[----:B------:R-:W-:Y:S05]  /*0ec0*/  BRA.U !UP5, `(.L_x_16) ;  /* 0x000000010d087547 */ /* 0x000fea000b800000 */
[----:B---34-:R-:W-:Y:S01]  /*0ed0*/  UCGABAR_ARV ;  /* 0x00000000000079c7 */ /* 0x018fe20008000000 */
[----:B------:R-:W-:Y:S05]  /*0ee0*/  BRA `(.L_x_17) ;  /* 0x0000000000047947 */ /* 0x000fea0003800000 */
.L_x_16:
[----:B---34-:R-:W-:Y:S01]  /*0ef0*/  NOP ;  /* 0x0000000000007918 */ /* 0x018fe20000000000 */
.L_x_17:
[----:B------:R-:W1:Y:S01]  /*0f00*/  S2UR UR7, SR_CTAID.X ;  /* 0x00000000000779c3 */ /* 0x000e620000002500 */
[----:B------:R-:W-:-:S05]  /*0f10*/  CS2R.32 R87, SR_CgaSize ;  /* 0x0000000000577805 */ /* 0x000fca0000008a00 */
[----:B------:R-:W-:-:S05]  /*0f20*/  IMAD R87, R87, -0xa0, RZ ;  /* 0xffffff6057577824 */ /* 0x000fca00078e02ff */
[----:B------:R-:W-:-:S14]  /*0f30*/  R2UR UR5, R87 ;  /* 0x00000000570572ca */ /* 0x000fdc00000e0000 */
[----:B------:R-:W2:Y:S01]  /*0f40*/  LDCU UR5, c[0x0][UR5+0x2b0] ;  /* 0x00005600050577ac */ /* 0x000ea20008000800 */
[----:B------:R-:W-:-:S05]  /*0f50*/  CS2R.32 R87, SR_CgaSize ;  /* 0x0000000000577805 */ /* 0x000fca0000008a00 */
[----:B------:R-:W-:-:S05]  /*0f60*/  IMAD R87, R87, -0xa0, RZ ;  /* 0xffffff6057577824 */ /* 0x000fca00078e02ff */
[----:B------:R-:W-:-:S14]  /*0f70*/  R2UR UR4, R87 ;  /* 0x00000000570472ca */ /* 0x000fdc00000e0000 */
[----:B------:R-:W3:Y:S01]  /*0f80*/  LDCU UR4, c[0x0][UR4+0x2b4] ;  /* 0x00005680040477ac */ /* 0x000ee20008000800 */
[----:B------:R-:W4:Y:S01]  /*0f90*/  S2UR UR8, SR_CTAID.Y ;  /* 0x00000000000879c3 */ /* 0x000f220000002600 */
[----:B------:R-:W-:-:S05]  /*0fa0*/  CS2R.32 R87, SR_CgaSize ;  /* 0x0000000000577805 */ /* 0x000fca0000008a00 */
[----:B------:R-:W-:-:S05]  /*0fb0*/  IMAD R87, R87, -0xa0, RZ ;  /* 0xffffff6057577824 */ /* 0x000fca00078e02ff */
[----:B------:R-:W-:-:S14]  /*0fc0*/  R2UR UR9, R87 ;  /* 0x00000000570972ca */ /* 0x000fdc00000e0000 */
[----:B------:R-:W3:Y:S01]  /*0fd0*/  LDCU UR9, c[0x0][UR9+0x2a0] ;  /* 0x00005400090977ac */ /* 0x000ee20008000800 */
[----:B------:R-:W4:Y:S01]  /*0fe0*/  LDCU UR21, c[0x0][0xb24] ;  /* 0x00016480ff1577ac */ /* 0x000f220008000800 */
[----:B------:R-:W3:Y:S01]  /*0ff0*/  S2UR UR10, SR_CgaCtaId ;  /* 0x00000000000a79c3 */ /* 0x000ee20000008800 */
[----:B------:R-:W-:-:S05]  /*1000*/  CS2R.32 R87, SR_CgaSize ;  /* 0x0000000000577805 */ /* 0x000fca0000008a00 */
[----:B------:R-:W-:-:S05]  /*1010*/  IMAD R87, R87, -0xa0, RZ ;  /* 0xffffff6057577824 */ /* 0x000fca00078e02ff */
[----:B------:R-:W-:-:S14]  /*1020*/  R2UR UR59, R87 ;  /* 0x00000000573b72ca */ /* 0x000fdc00000e0000 */
[----:B------:R-:W3:Y:S01]  /*1030*/  LDCU UR59, c[0x0][UR59+0x2a4] ;  /* 0x000054803b3b77ac */ /* 0x000ee20008000800 */
[----:B------:R-:W3:Y:S01]  /*1040*/  LDCU UR42, c[0x0][0xb24] ;  /* 0x00016480ff2a77ac */ /* 0x000ee20008000800 */
[----:B-1----:R-:W-:Y:S01]  /*1050*/  I2FP.F32.U32 R3, UR7 ;  /* 0x0000000700037c45 */ /* 0x002fe20008201000 */
[----:B------:R-:W1:Y:S01]  /*1060*/  S2UR UR36, SR_CTAID.Z ;  /* 0x00000000002479c3 */ /* 0x000e620000002700 */
[----:B------:R-:W1:Y:S03]  /*1070*/  LDCU UR27, c[0x0][0xb30] ;  /* 0x00016600ff1b77ac */ /* 0x000e660008000800 */
[----:B--2---:R-:W-:Y:S01]  /*1080*/  FMUL R3, R3, UR5 ;  /* 0x0000000503037c20 */ /* 0x004fe20008400000 */
[----:B------:R-:W-:Y:S01]  /*1090*/  UMOV UR16, UR7 ;  /* 0x0000000700107c82 */ /* 0x000fe20008000000 */
[----:B----4-:R-:W-:Y:S01]  /*10a0*/  UISETP.GE.AND UP2, UPT, UR21, 0x1, UPT ;  /* 0x000000011500788c */ /* 0x010fe2000bf46270 */
[----:B------:R-:W-:Y:S01]  /*10b0*/  I2FP.F32.U32 R2, UR8 ;  /* 0x0000000800027c45 */ /* 0x000fe20008201000 */
[----:B------:R-:W-:-:S02]  /*10c0*/  UMOV UR20, UR8 ;  /* 0x0000000800147c82 */ /* 0x000fc40008000000 */
[----:B------:R-:W2:Y:S02]  /*10d0*/  F2I.U32.TRUNC.NTZ R3, R3 ;  /* 0x0000000300037305 */ /* 0x000ea4000020f000 */
[----:B---3--:R-:W-:Y:S01]  /*10e0*/  FMUL R2, R2, UR4 ;  /* 0x0000000402027c20 */ /* 0x008fe20008400000 */
[----:B------:R-:W-:-:S05]  /*10f0*/  USHF.L.U32 UR28, UR10, 0xb, URZ ;  /* 0x0000000b0a1c7899 */ /* 0x000fca00080006ff */
[----:B------:R-:W3:Y:S01]  /*1100*/  F2I.U32.TRUNC.NTZ R2, R2 ;  /* 0x0000000200027305 */ /* 0x000ee2000020f000 */
[----:B--2---:R-:W-:Y:S02]  /*1110*/  R2UR UR4, R3 ;  /* 0x00000000030472ca */ /* 0x004fe400000e0000 */
[----:B---3--:R-:W-:Y:S02]  /*1120*/  R2UR UR6, R2 ;  /* 0x00000000020672ca */ /* 0x008fe400000e0000 */
[----:B------:R-:W-:-:S09]  /*1130*/  PRMT R2, RZ, 0x7610, R2 ;  /* 0x00007610ff027816 */ /* 0x000fd20000000002 */
[----:B------:R-:W-:-:S04]  /*1140*/  UIADD3 UR5, UPT, UPT, -UR4, URZ, URZ ;  /* 0x000000ff04057290 */ /* 0x000fc8000fffe1ff */
[----:B------:R-:W-:Y:S02]  /*1150*/  UIMAD UR5, UR9, UR5, UR7 ;  /* 0x00000005090572a4 */ /* 0x000fe4000f8e0207 */
[----:B------:R-:W-:-:S04]  /*1160*/  UIADD3 UR4, UPT, UPT, -UR6, URZ, URZ ;  /* 0x000000ff06047290 */ /* 0x000fc8000fffe1ff */
[----:B------:R-:W-:Y:S01]  /*1170*/  IMAD.U32 R87, RZ, RZ, UR5 ;  /* 0x00000005ff577e24 */ /* 0x000fe2000f8e00ff */
[----:B------:R-:W-:Y:S01]  /*1180*/  UIMAD UR59, UR59, UR4, UR8 ;  /* 0x000000043b3b72a4 */ /* 0x000fe2000f8e0208 */
[----:B-1----:R-:W-:Y:S11]  /*1190*/  BRA.U UP4, `(.L_x_18) ;  /* 0x0000000104287547 */ /* 0x002ff6000b800000 */
[----:B------:R-:W-:Y:S01]  /*11a0*/  R2UR UR4, R87 ;  /* 0x00000000570472ca */ /* 0x000fe200000e0000 */
[----:B------:R-:W-:Y:S02]  /*11b0*/  UISETP.NE.AND UP0, UPT, UR59, URZ, UPT ;  /* 0x000000ff3b00728c */ /* 0x000fe4000bf05270 */
[----:B------:R-:W-:-:S10]  /*11c0*/  UISETP.NE.AND UP1, UPT, UR59, 0x1, UPT ;  /* 0x000000013b00788c */ /* 0x000fd4000bf25270 */
[----:B------:R-:W-:-:S04]  /*11d0*/  UISETP.EQ.OR UP0, UPT, UR4, URZ, !UP0 ;  /* 0x000000ff0400728c */ /* 0x000fc8000c702670 */
[----:B------:R-:W-:Y:S02]  /*11e0*/  USEL UR5, URZ, 0x1, !UP0 ;  /* 0x00000001ff057887 */ /* 0x000fe4000c000000 */
[----:B------:R-:W-:Y:S02]  /*11f0*/  UISETP.NE.AND UP0, UPT, UR4, URZ, UPT ;  /* 0x000000ff0400728c */ /* 0x000fe4000bf05270 */
[----:B------:R-:W-:-:S04]  /*1200*/  USEL UR4, URZ, 0x2, UP1 ;  /* 0x00000002ff047887 */ /* 0x000fc80008800000 */
[----:B------:R-:W-:-:S04]  /*1210*/  USEL UR4, UR4, 0x2, UP0 ;  /* 0x0000000204047887 */ /* 0x000fc80008000000 */
[----:B------:R-:W-:-:S06]  /*1220*/  UIADD3 UR4, UPT, UPT, UR5, UR4, URZ ;  /* 0x0000000405047290 */ /* 0x000fcc000fffe0ff */
[----:B------:R-:W-:Y:S02]  /*1230*/  MOV R2, UR4 ;  /* 0x0000000400027c02 */ /* 0x000fe40008000f00 */
.L_x_18:
[----:B------:R-:W-:Y:S05]  /*1240*/  BRA.U !UP2, `(.L_x_19) ;  /* 0x000000010ad47547 */ /* 0x000fea000b800000 */
[----:B------:R-:W1:Y:S01]  /*1250*/  LDCU.128 UR12, c[0x0][0xb10] ;  /* 0x00016200ff0c77ac */ /* 0x000e620008000c00 */
[----:B------:R-:W2:Y:S01]  /*1260*/  LDCU UR6, c[0x0][0x370] ;  /* 0x00006e00ff0677ac */ /* 0x000ea20008000800 */
[----:B------:R-:W3:Y:S01]  /*1270*/  LDCU UR5, c[0x0][0x374] ;  /* 0x00006e80ff0577ac */ /* 0x000ee20008000800 */
[----:B------:R-:W4:Y:S01]  /*1280*/  LDCU UR26, c[0x0][0xb0c] ;  /* 0x00016180ff1a77ac */ /* 0x000f220008000800 */
[----:B------:R-:W4:Y:S01]  /*1290*/  LDCU UR4, c[0x0][0xb20] ;  /* 0x00016400ff0477ac */ /* 0x000f220008000800 */
[----:B------:R-:W4:Y:S01]  /*12a0*/  LDCU.64 UR8, c[0x0][0xb28] ;  /* 0x00016500ff0877ac */ /* 0x000f220008000a00 */
[----:B-1----:R-:W-:Y:S02]  /*12b0*/  UISETP.NE.AND UP0, UPT, UR14, 0x1, UPT ;  /* 0x000000010e00788c */ /* 0x002fe4000bf05270 */
[----:B---3--:R-:W-:Y:S02]  /*12c0*/  UIMAD.WIDE.U32 UR10, UR5, UR15, URZ ;  /* 0x0000000f050a72a5 */ /* 0x008fe4000f8e00ff */
[----:B--2---:R-:W-:-:S02]  /*12d0*/  UIMAD.WIDE.U32 UR22, UR6, UR12, URZ ;  /* 0x0000000c061672a5 */ /* 0x004fc4000f8e00ff */
[----:B----4-:R-:W-:Y:S02]  /*12e0*/  UISETP.NE.AND UP1, UPT, UR26, 0x1, UPT ;  /* 0x000000011a00788c */ /* 0x010fe4000bf25270 */
[----:B------:R-:W-:Y:S01]  /*12f0*/  UISETP.NE.AND UP2, UPT, UR21, 0x1, UPT ;  /* 0x000000011500788c */ /* 0x000fe2000bf45270 */
[----:B------:R-:W-:Y:S02]  /*1300*/  UMOV UR10, UR11 ;  /* 0x0000000b000a7c82 */ /* 0x000fe40008000000 */
[----:B------:R-:W-:Y:S01]  /*1310*/  UMOV UR22, UR23 ;  /* 0x0000001700167c82 */ /* 0x000fe20008000000 */
[----:B------:R-:W-:Y:S02]  /*1320*/  @UP0 USHF.R.U32.HI UR5, URZ, UR4, UR10 ;  /* 0x00000004ff050299 */ /* 0x000fe4000801160a */
[----:B------:R-:W-:Y:S02]  /*1330*/  UIMAD.WIDE.U32 UR24, UR20, UR15, URZ ;  /* 0x0000000f141872a5 */ /* 0x000fe4000f8e00ff */
[----:B------:R-:W-:-:S02]  /*1340*/  UIMAD.WIDE.U32 UR10, UR5, UR8, URZ ;  /* 0x00000008050a72a5 */ /* 0x000fc4000f8e00ff */
[----:B------:R-:W-:Y:S02]  /*1350*/  @UP1 USHF.R.U32.HI UR6, URZ, UR13, UR22 ;  /* 0x0000000dff061299 */ /* 0x000fe40008011616 */
[----:B------:R-:W-:Y:S02]  /*1360*/  UIMAD.WIDE.U32 UR18, UR16, UR12, URZ ;  /* 0x0000000c101272a5 */ /* 0x000fe4000f8e00ff */
[----:B------:R-:W-:Y:S01]  /*1370*/  UIMAD.WIDE.U32 UR22, UR6, UR8, URZ ;  /* 0x00000008061672a5 */ /* 0x000fe2000f8e00ff */
[----:B------:R-:W-:Y:S01]  /*1380*/  UMOV UR24, UR25 ;  /* 0x0000001900187c82 */ /* 0x000fe20008000000 */
[----:B------:R-:W-:Y:S01]  /*1390*/  UMOV UR10, UR11 ;  /* 0x0000000b000a7c82 */ /* 0x000fe20008000000 */
[----:B------:R-:W-:Y:S02]  /*13a0*/  USHF.R.U32.HI UR24, URZ, UR4, UR24 ;  /* 0x00000004ff187299 */ /* 0x000fe40008011618 */
[----:B------:R-:W-:Y:S02]  /*13b0*/  @UP2 USHF.R.U32.HI UR5, URZ, UR9, UR10 ;  /* 0x00000009ff052299 */ /* 0x000fe4000801160a */
[----:B------:R-:W-:Y:S01]  /*13c0*/  UMOV UR7, UR23 ;  /* 0x0000001700077c82 */ /* 0x000fe20008000000 */
[----:B------:R-:W-:Y:S01]  /*13d0*/  UMOV UR18, UR19 ;  /* 0x0000001300127c82 */ /* 0x000fe20008000000 */
[----:B------:R-:W-:-:S02]  /*13e0*/  @UP2 USHF.R.U32.HI UR6, URZ, UR9, UR7 ;  /* 0x00000009ff062299 */ /* 0x000fc40008011607 */
[----:B------:R-:W-:Y:S02]  /*13f0*/  USHF.R.U32.HI UR18, URZ, UR13, UR18 ;  /* 0x0000000dff127299 */ /* 0x000fe40008011612 */
[----:B------:R-:W-:Y:S02]  /*1400*/  USEL UR4, UR20, UR24, !UP0 ;  /* 0x0000001814047287 */ /* 0x000fe4000c000000 */
[----:B------:R-:W-:Y:S02]  /*1410*/  UIMAD UR7, UR5, UR21, URZ ;  /* 0x00000015050772a4 */ /* 0x000fe4000f8e02ff */
[----:B------:R-:W-:Y:S02]  /*1420*/  USEL UR5, UR16, UR18, !UP1 ;  /* 0x0000001210057287 */ /* 0x000fe4000c800000 */
[----:B------:R-:W-:Y:S02]  /*1430*/  UIMAD UR12, UR6, UR21, URZ ;  /* 0x00000015060c72a4 */ /* 0x000fe4000f8e02ff */
[----:B------:R-:W-:-:S02]  /*1440*/  UISETP.GE.AND UP0, UPT, UR4, UR7, UPT ;  /* 0x000000070400728c */ /* 0x000fc4000bf06270 */
[----:B------:R-:W-:Y:S02]  /*1450*/  UIMAD.WIDE.U32 UR10, UR4, UR8, URZ ;  /* 0x00000008040a72a5 */ /* 0x000fe4000f8e00ff */
[----:B------:R-:W-:Y:S02]  /*1460*/  UISETP.GE.OR UP0, UPT, UR5, UR12, UP0 ;  /* 0x0000000c0500728c */ /* 0x000fe40008706670 */
[----:B------:R-:W-:Y:S02]  /*1470*/  UIMAD.WIDE.U32 UR12, UR5, UR8, URZ ;  /* 0x00000008050c72a5 */ /* 0x000fe4000f8e00ff */
[----:B------:R-:W-:Y:S01]  /*1480*/  UIADD3 UR10, UPT, UPT, -UR4, URZ, URZ ;  /* 0x000000ff040a7290 */ /* 0x000fe2000fffe1ff */
[----:B------:R-:W-:Y:S01]  /*1490*/  UMOV UR8, UR11 ;  /* 0x0000000b00087c82 */ /* 0x000fe20008000000 */
[----:B------:R-:W-:Y:S02]  /*14a0*/  UIADD3 UR11, UPT, UPT, -UR5, URZ, URZ ;  /* 0x000000ff050b7290 */ /* 0x000fe4000fffe1ff */
[----:B------:R-:W-:-:S03]  /*14b0*/  USHF.R.U32.HI UR8, URZ, UR9, UR8 ;  /* 0x00000009ff087299 */ /* 0x000fc60008011608 */
[----:B------:R-:W-:Y:S01]  /*14c0*/  @!UP0 UMOV UR7, UR13 ;  /* 0x0000000d00078c82 */ /* 0x000fe20008000000 */
[----:B------:R-:W-:Y:S02]  /*14d0*/  UIMAD UR20, UR14, UR10, UR20 ;  /* 0x0000000a0e1472a4 */ /* 0x000fe4000f8e0214 */
[----:B------:R-:W-:Y:S02]  /*14e0*/  USEL UR8, UR4, UR8, !UP2 ;  /* 0x0000000804087287 */ /* 0x000fe4000d000000 */
[----:B------:R-:W-:Y:S02]  /*14f0*/  @!UP0 USHF.R.U32.HI UR7, URZ, UR9, UR7 ;  /* 0x00000009ff078299 */ /* 0x000fe40008011607 */
[----:B------:R-:W-:Y:S02]  /*1500*/  UIADD3 UR9, UPT, UPT, -UR8, URZ, URZ ;  /* 0x000000ff08097290 */ /* 0x000fe4000fffe1ff */
[----:B------:R-:W-:Y:S02]  /*1510*/  @!UP0 USEL UR7, UR5, UR7, !UP2 ;  /* 0x0000000705078287 */ /* 0x000fe4000d000000 */
[----:B------:R-:W-:-:S02]  /*1520*/  UIMAD UR9, UR21, UR9, UR4 ;  /* 0x00000009150972a4 */ /* 0x000fc4000f8e0204 */
[----:B------:R-:W-:Y:S02]  /*1530*/  @!UP0 UIADD3 UR8, UPT, UPT, UR8, -UR7, URZ ;  /* 0x8000000708088290 */ /* 0x000fe4000fffe0ff */
[----:B------:R-:W-:Y:S02]  /*1540*/  @!UP0 UIMAD UR6, UR9, UR6, UR7 ;  /* 0x00000006090682a4 */ /* 0x000fe4000f8e0207 */
[----:B------:R-:W-:Y:S02]  /*1550*/  @!UP0 UIMAD UR4, UR8, UR21, UR5 ;  /* 0x00000015080482a4 */ /* 0x000fe4000f8e0205 */
[----:B------:R-:W-:Y:S02]  /*1560*/  UIMAD UR16, UR26, UR11, UR16 ;  /* 0x0000000b1a1072a4 */ /* 0x000fe4000f8e0210 */
[----:B------:R-:W-:Y:S01]  /*1570*/  UIMAD UR20, UR4, UR14, UR20 ;  /* 0x0000000e041472a4 */ /* 0x000fe2000f8e0214 */
[----:B------:R-:W-:Y:S02]  /*1580*/  @!UP0 UMOV UR5, UR6 ;  /* 0x0000000600058c82 */ /* 0x000fe40008000000 */
[----:B------:R-:W-:-:S12]  /*1590*/  UIMAD UR16, UR5, UR26, UR16 ;  /* 0x0000001a051072a4 */ /* 0x000fd8000f8e0210 */
.L_x_19:
[----:B------:R-:W-:Y:S02]  /*15a0*/  UISETP.NE.AND UP1, UPT, UR27, 0x1, UPT ;  /* 0x000000011b00788c */ /* 0x000fe4000bf25270 */
[----:B------:R-:W-:Y:S02]  /*15b0*/  UISETP.NE.AND UP0, UPT, UR17, 0x2, UPT ;  /* 0x000000021100788c */ /* 0x000fe4000bf05270 */
[----:B------:R-:W-:-:S05]  /*15c0*/  ULOP3.LUT UR28, UR28, 0x800, URZ, 0xc0, !UPT ;  /* 0x000008001c1c7892 */ /* 0x000fca000f8ec0ff */
[----:B------:R-:W-:Y:S07]  /*15d0*/  BRA.U UP1, `(.L_x_20) ;  /* 0x0000000101447547 */ /* 0x000fee000b800000 */
[----:B------:R-:W1:Y:S01]  /*15e0*/  LDCU.128 UR8, c[0x0][0xb10] ;  /* 0x00016200ff0877ac */ /* 0x000e620008000c00 */
[----:B------:R-:W2:Y:S01]  /*15f0*/  LDCU UR12, c[0x0][0xb0c] ;  /* 0x00016180ff0c77ac */ /* 0x000ea20008000800 */
[----:B------:R-:W3:Y:S01]  /*1600*/  LDCU UR13, c[0x0][0xb20] ;  /* 0x00016400ff0d77ac */ /* 0x000ee20008000800 */
[----:B-1----:R-:W-:Y:S02]  /*1610*/  UIMAD.WIDE.U32 UR6, UR16, UR8, URZ ;  /* 0x00000008100672a5 */ /* 0x002fe4000f8e00ff */
[----:B------:R-:W-:Y:S02]  /*1620*/  UIMAD.WIDE.U32 UR4, UR20, UR11, URZ ;  /* 0x0000000b140472a5 */ /* 0x000fe4000f8e00ff */
[----:B--2---:R-:W-:Y:S02]  /*1630*/  UISETP.NE.AND UP2, UPT, UR12, 0x1, UPT ;  /* 0x000000010c00788c */ /* 0x004fe4000bf45270 */
[----:B------:R-:W-:Y:S01]  /*1640*/  UISETP.NE.AND UP1, UPT, UR10, 0x1, UPT ;  /* 0x000000010a00788c */ /* 0x000fe2000bf25270 */
[----:B------:R-:W-:-:S02]  /*1650*/  UMOV UR6, UR7 ;  /* 0x0000000700067c82 */ /* 0x000fc40008000000 */
[----:B------:R-:W-:Y:S01]  /*1660*/  UMOV UR4, UR5 ;  /* 0x0000000500047c82 */ /* 0x000fe20008000000 */
[----:B------:R-:W-:Y:S02]  /*1670*/  USHF.R.U32.HI UR6, URZ, UR9, UR6 ;  /* 0x00000009ff067299 */ /* 0x000fe40008011606 */
[----:B---3--:R-:W-:Y:S02]  /*1680*/  USHF.R.U32.HI UR4, URZ, UR13, UR4 ;  /* 0x0000000dff047299 */ /* 0x008fe40008011604 */
[----:B------:R-:W-:Y:S02]  /*1690*/  USEL UR5, UR16, UR6, !UP2 ;  /* 0x0000000610057287 */ /* 0x000fe4000d000000 */
[----:B------:R-:W-:-:S04]  /*16a0*/  USEL UR4, UR20, UR4, !UP1 ;  /* 0x0000000414047287 */ /* 0x000fc8000c800000 */
[----:B------:R-:W-:Y:S02]  /*16b0*/  UIADD3 UR6, UPT, UPT, UR5, -UR4, URZ ;  /* 0x8000000405067290 */ /* 0x000fe4000fffe0ff */
[----:B------:R-:W-:Y:S02]  /*16c0*/  UIADD3 UR4, UPT, UPT, -UR5, UR4, URZ ;  /* 0x0000000405047290 */ /* 0x000fe4000fffe1ff */
[----:B------:R-:W-:Y:S02]  /*16d0*/  UIMAD UR20, UR6, UR10, UR20 ;  /* 0x0000000a061472a4 */ /* 0x000fe4000f8e0214 */
[----:B------:R-:W-:-:S12]  /*16e0*/  UIMAD UR16, UR4, UR12, UR16 ;  /* 0x0000000c041072a4 */ /* 0x000fd8000f8e0210 */
.L_x_20:
[----:B------:R-:W-:Y:S05]  /*16f0*/  BRA.U !UP5, `(.L_x_21) ;  /* 0x000000010d0c7547 */ /* 0x000fea000b800000 */
[----:B------:R-:W-:Y:S01]  /*1700*/  UCGABAR_WAIT ;  /* 0x0000000000007dc7 */ /* 0x000fe20008000000 */
[----:B------:R-:W-:Y:S01]  /*1710*/  CCTL.IVALL ;  /* 0x00000000ff00798f */ /* 0x000fe20002000000 */
[----:B------:R-:W-:Y:S05]  /*1720*/  BRA `(.L_x_22) ;  /* 0x0000000000047947 */ /* 0x000fea0003800000 */
.L_x_21:
[----:B------:R-:W-:Y:S06]  /*1730*/  BAR.SYNC.DEFER_BLOCKING 0x0 ;  /* 0x0000000000007b1d */ /* 0x000fec0000010000 */
.L_x_22:
[----:B------:R-:W-:Y:S05]  /*1740*/  BRA.U UP0, `(.L_x_23) ;  /* 0x0000001500907547 */ /* 0x000fea000b800000 */
[----:B------:R-:W1:Y:S01]  /*1750*/  LDCU UR6, c[0x0][0x38c] ;  /* 0x00007180ff0677ac */ /* 0x000e620008000800 */
[----:B------:R-:W2:Y:S01]  /*1760*/  S2UR UR8, SR_CgaCtaId ;  /* 0x00000000000879c3 */ /* 0x000ea20000008800 */
[----:B------:R-:W-:Y:S01]  /*1770*/  PLOP3.LUT P1, PT, PT, PT, UP3, 0x80, 0x8 ;  /* 0x000000000008781c */ /* 0x000fe20003f2f038 */
[----:B------:R-:W-:Y:S01]  /*1780*/  IMAD.MOV.U32 R12, RZ, RZ, 0x1 ;  /* 0x00000001ff0c7424 */ /* 0x000fe200078e00ff */
[----:B------:R-:W-:Y:S01]  /*1790*/  UMOV UR7, 0x400 ;  /* 0x0000040000077882 */ /* 0x000fe20000000000 */
[----:B------:R-:W-:Y:S01]  /*17a0*/  UISETP.NE.AND UP1, UPT, UR17, URZ, UPT ;  /* 0x000000ff1100728c */ /* 0x000fe2000bf25270 */
[----:B------:R-:W-:Y:S02]  /*17b0*/  ISETP.EQ.OR P2, PT, R0, RZ, P3 ;  /* 0x000000ff0000720c */ /* 0x000fe40001f42670 */
[----:B------:R-:W-:Y:S02]  /*17c0*/  CS2R R10, SRZ ;  /* 0x00000000000a7805 */ /* 0x000fe4000001ff00 */
[----:B------:R-:W-:Y:S01]  /*17d0*/  PLOP3.LUT P1, PT, P1, PT, PT, 0x8, 0x80 ;  /* 0x000000000080781c */ /* 0x000fe20000f2e170 */
[----:B------:R-:W-:Y:S01]  /*17e0*/  IMAD.MOV.U32 R9, RZ, RZ, RZ ;  /* 0x000000ffff097224 */ /* 0x000fe200078e00ff */
[----:B------:R-:W3:Y:S01]  /*17f0*/  LDCU UR40, c[0x0][0x370] ;  /* 0x00006e00ff2877ac */ /* 0x000ee20008000800 */
[----:B------:R-:W-:Y:S01]  /*1800*/  IMAD.MOV.U32 R8, RZ, RZ, 0x1 ;  /* 0x00000001ff087424 */ /* 0x000fe200078e00ff */
[----:B------:R-:W4:Y:S01]  /*1810*/  LDCU.64 UR26, c[0x0][0x348] ;  /* 0x00006900ff1a77ac */ /* 0x000f220008000a00 */
[----:B-1----:R-:W-:-:S02]  /*1820*/  UIADD3 UR5, UPT, UPT, UR6, 0x3f, URZ ;  /* 0x0000003f06057890 */ /* 0x002fc4000fffe0ff */
[----:B------:R-:W-:Y:S02]  /*1830*/  USHF.R.U32.HI UR45, URZ, 0x6, UR28 ;  /* 0x00000006ff2d7899 */ /* 0x000fe4000801161c */
[----:B------:R-:W-:Y:S02]  /*1840*/  USHF.R.S32.HI UR4, URZ, 0x1f, UR5 ;  /* 0x0000001fff047899 */ /* 0x000fe40008011405 */
[----:B------:R-:W-:Y:S02]  /*1850*/  UIADD3 UR46, UPT, UPT, UR6, 0x7e, URZ ;  /* 0x0000007e062e7890 */ /* 0x000fe4000fffe0ff */
[----:B------:R-:W-:Y:S02]  /*1860*/  ULEA.HI UR4, UR4, UR5, URZ, 0x6 ;  /* 0x0000000504047291 */ /* 0x000fe4000f8f30ff */
[----:B--2---:R-:W-:Y:S02]  /*1870*/  ULEA UR7, UR8, UR7, 0x18 ;  /* 0x0000000708077291 */ /* 0x004fe4000f8ec0ff */
[----:B------:R-:W-:-:S02]  /*1880*/  USHF.R.S32.HI UR43, URZ, 0x6, UR4 ;  /* 0x00000006ff2b7899 */ /* 0x000fc40008011404 */
[----:B------:R-:W-:Y:S02]  /*1890*/  UIADD3 UR4, UPT, UPT, UR6, -0x1, URZ ;  /* 0xffffffff06047890 */ /* 0x000fe4000fffe0ff */
[----:B------:R-:W-:Y:S02]  /*18a0*/  UISETP.LT.U32.AND UP0, UPT, UR43, 0xa, UPT ;  /* 0x0000000a2b00788c */ /* 0x000fe4000bf01070 */
[----:B------:R-:W-:Y:S02]  /*18b0*/  UISETP.GE.U32.AND UP2, UPT, UR4, -0x7f, UPT ;  /* 0xffffff810400788c */ /* 0x000fe4000bf46070 */
[----:B------:R-:W-:Y:S01]  /*18c0*/  USEL UR41, UR43, 0xa, UP0 ;  /* 0x0000000a2b297887 */ /* 0x000fe20008000000 */
[----:B------:R-:W1:Y:S03]  /*18d0*/  LDCU UR39, c[0x0][0x374] ;  /* 0x00006e80ff2777ac */ /* 0x000e660008000800 */
[----:B------:R-:W-:-:S02]  /*18e0*/  UIADD3 UR21, UPT, UPT, UR41, -0x1, URZ ;  /* 0xffffffff29157890 */ /* 0x000fc4000fffe0ff */
[----:B------:R-:W-:-:S03]  /*18f0*/  USEL UR24, UR48, 0x2, UP1 ;  /* 0x0000000230187887 */ /* 0x000fc60008800000 */
[----:B------:R-:W-:Y:S02]  /*1900*/  @UP2 UIADD3 UR21, UPT, UPT, UR41, URZ, URZ ;  /* 0x000000ff29152290 */ /* 0x000fe4000fffe0ff */
[----:B------:R-:W-:Y:S02]  /*1910*/  UIADD3 UR29, UPT, UPT, UR7, 0x6400, UR28 ;  /* 0x00006400071d7890 */ /* 0x000fe4000fffe01c */
[----:B------:R-:W-:Y:S02]  /*1920*/  UIADD3 UR44, UPT, UPT, UR43, -UR41, URZ ;  /* 0x800000292b2c7290 */ /* 0x000fe4000fffe0ff */
[----:B------:R-:W-:Y:S01]  /*1930*/  UIADD3 UR21, UPT, UPT, UR21, 0x1, URZ ;  /* 0x0000000115157890 */ /* 0x000fe2000fffe0ff */
[----:B---34-:R-:W-:-:S11]  /*1940*/  UMOV UR5, URZ ;  /* 0x000000ff00057c82 */ /* 0x018fd60008000000 */
.L_x_43:
[----:B------:R-:W2:Y:S02]  /*1950*/  S2UR UR4, SR_CgaCtaId ;  /* 0x00000000000479c3 */ /* 0x000ea40000008800 */
[----:B--2---:R-:W-:-:S09]  /*1960*/  UISETP.NE.AND UP0, UPT, UR4, URZ, UPT ;  /* 0x000000ff0400728c */ /* 0x004fd2000bf05270 */
[----:B-1----:R-:W-:Y:S05]  /*1970*/  BRA.U UP0, `(.L_x_24) ;  /* 0x0000000100287547 */ /* 0x002fea000b800000 */
[----:B------:R-:W-:Y:S02]  /*1980*/  LEA R0, R9, UR7, 0x3 ;  /* 0x0000000709007c11 */ /* 0x000fe4000f8e18ff */
[----:B------:R-:W-:-:S04]  /*1990*/  SHF.L.U32 R3, R8, 0x1f, RZ ;  /* 0x0000001f08037819 */ /* 0x000fc800000006ff */
[----:B------:R-:W2:Y:S02]  /*19a0*/  SYNCS.PHASECHK.TRANS64.TRYWAIT P0, [R0+URZ+0x160], R3 ;  /* 0x00016003000075a7 */ /* 0x000ea400080011ff */
[----:B--2---:R-:W-:Y:S05]  /*19b0*/  @!P0 BRA `(.L_x_25) ;  /* 0x00000080002c8947 */ /* 0x004fea0003800000 */
.L_x_139:
[----:B------:R3:W-:Y:S01]  /*19c0*/  SYNCS.ARRIVE.TRANS64.A1T0 RZ, [R0+URZ+0x150], RZ ;  /* 0x000150ff00ff79a7 */ /* 0x0007e200081000ff */
[----:B------:R-:W-:-:S05]  /*19d0*/  VIADD R9, R9, 0x1 ;  /* 0x0000000109097836 */ /* 0x000fca0000000000 */
[----:B------:R-:W-:-:S04]  /*19e0*/  ISETP.NE.AND P0, PT, R9, 0x2, PT ;  /* 0x000000020900780c */ /* 0x000fc80003f05270 */
[----:B--2---:R-:W-:Y:S02]  /*19f0*/  SEL R3, RZ, 0x1, P0 ;  /* 0x00000001ff037807 */ /* 0x004fe40000000000 */
[----:B------:R-:W-:Y:S02]  /*1a00*/  SEL R9, R9, RZ, P0 ;  /* 0x000000ff09097207 */ /* 0x000fe40000000000 */
[----:B------:R-:W-:-:S07]  /*1a10*/  LOP3.LUT R8, R8, R3, RZ, 0x3c, !PT ;  /* 0x0000000308087212 */ /* 0x000fce00078e3cff */
.L_x_24:
[----:B------:R-:W-:Y:S01]  /*1a20*/  ULEA UR4, UR5, UR7, 0x3 ;  /* 0x0000000705047291 */ /* 0x000fe2000f8e18ff */
[----:B---3--:R-:W-:Y:S01]  /*1a30*/  SHF.L.U32 R0, R12, 0x1f, RZ ;  /* 0x0000001f0c007819 */ /* 0x008fe200000006ff */
[----:B------:R-:W-:Y:S02]  /*1a40*/  UISETP.GE.U32.AND UP0, UPT, UR46, 0x7f, UPT ;  /* 0x0000007f2e00788c */ /* 0x000fe4000bf06070 */
[----:B------:R-:W-:Y:S02]  /*1a50*/  USHF.L.U32 UR11, UR20, 0x8, URZ ;  /* 0x00000008140b7899 */ /* 0x000fe400080006ff */
[----:B------:R-:W-:Y:S01]  /*1a60*/  ULEA UR35, UR16, UR45, 0x6 ;  /* 0x0000002d10237291 */ /* 0x000fe2000f8e30ff */
[----:B------:R-:W-:Y:S02]  /*1a70*/  UMOV UR13, URZ ;  /* 0x000000ff000d7c82 */ /* 0x000fe40008000000 */
[----:B------:R2:W3:Y:S02]  /*1a80*/  SYNCS.PHASECHK.TRANS64.TRYWAIT P0, [UR4+0x50], R0 ;  /* 0x00005000ff0075a7 */ /* 0x0004e40008001104 */
[----:B------:R-:W-:Y:S07]  /*1a90*/  BRA.U !UP0, `(.L_x_26) ;  /* 0x0000000108bc7547 */ /* 0x000fee000b800000 */
[----:B------:R-:W-:Y:S01]  /*1aa0*/  UMOV UR6, URZ ;  /* 0x000000ff00067c82 */ /* 0x000fe20008000000 */
[----:B------:R-:W-:-:S05]  /*1ab0*/  UMOV UR4, UR5 ;  /* 0x0000000500047c82 */ /* 0x000fca0008000000 */
.L_x_32:
[----:B------:R-:W-:Y:S01]  /*1ac0*/  ULEA UR33, UR4, UR7, 0x3 ;  /* 0x0000000704217291 */ /* 0x000fe2000f8e18ff */
[----:B---3--:R-:W-:Y:S01]  /*1ad0*/  @!P3 MOV R2, 0x5000 ;  /* 0x000050000002b802 */ /* 0x008fe20000000f00 */
[----:B-1-3--:R-:W-:Y:S10]  /*1ae0*/  @P0 BRA `(.L_x_27) ;  /* 0x00000000000c0947 */ /* 0x00aff40003800000 */
[----:B------:R-:W-:-:S04]  /*1af0*/  SHF.L.U32 R3, R12, 0x1f, RZ ;  /* 0x0000001f0c037819 */ /* 0x000fc800000006ff */
[----:B------:R-:W3:Y:S02]  /*1b00*/  SYNCS.PHASECHK.TRANS64.TRYWAIT P0, [UR33+0x50], R3 ;  /* 0x00005003ff0075a7 */ /* 0x000ee40008001121 */
[----:B---3--:R-:W-:Y:S05]  /*1b10*/  @!P0 BRA `(.L_x_28) ;  /* 0x0000007c00e88947 */ /* 0x008fea0003800000 */
.L_x_27:
[----:B------:R3:W-:Y:S01]  /*1b20*/  @!P3 SYNCS.ARRIVE.TRANS64 RZ, [UR33], R2 ;  /* 0x00000002ffffb9a7 */ /* 0x0007e20008000021 */
[----:B------:R-:W-:-:S04]  /*1b30*/  ULOP3.LUT UR5, UR24, 0x2, URZ, 0xfc, !UPT ;  /* 0x0000000218057892 */ /* 0x000fc8000f8efcff */
[----:B------:R-:W-:-:S09]  /*1b40*/  UISETP.NE.AND UP0, UPT, UR5, 0x2, UPT ;  /* 0x000000020500788c */ /* 0x000fd2000bf05270 */
[----:B------:R-:W-:Y:S05]  /*1b50*/  BRA.U UP0, `(.L_x_29) ;  /* 0x0000000100047547 */ /* 0x000fea000b800000 */
[----:B-1----:R-:W-:Y:S05]  /*1b60*/  BPT.TRAP 0x1 ;  /* 0x000000040000795c */ /* 0x002fea0000300000 */
.L_x_29:
[----:B------:R-:W-:Y:S04]  /*1b70*/  BSSY.RECONVERGENT B0, `(.L_x_30) ;  /* 0x0000003000007945 */ /* 0x000fe80003800200 */
[----:B------:R-:W-:Y:S05]  /*1b80*/  @P2 BRA `(.L_x_31) ;  /* 0x0000000000042947 */ /* 0x000fea0003800000 */
[----:B-1----:R-:W-:Y:S05]  /*1b90*/  BPT.TRAP 0x1 ;  /* 0x000000040000795c */ /* 0x002fea0000300000 */
.L_x_31:
[----:B-1----:R-:W-:Y:S05]  /*1ba0*/  BSYNC.RECONVERGENT B0 ;  /* 0x0000000000007941 */ /* 0x002fea0003800200 */
.L_x_30:
[----:B------:R-:W-:Y:S02]  /*1bb0*/  UIADD3 UR5, UPT, UPT, UR4, 0x1, URZ ;  /* 0x0000000104057890 */ /* 0x000fe4000fffe0ff */
[----:B------:R-:W-:Y:S02]  /*1bc0*/  ULEA UR32, UR4, UR28, 0xc ;  /* 0x0000001c04207291 */ /* 0x000fe4000f8e60ff */
[----:B------:R-:W-:Y:S02]  /*1bd0*/  UISETP.NE.AND UP0, UPT, UR5, 0xa, UPT ;  /* 0x0000000a0500788c */ /* 0x000fe4000bf05270 */
[----:B------:R-:W-:Y:S02]  /*1be0*/  UIADD3 UR16, UP1, UPT, UR26, 0x80, URZ ;  /* 0x000000801a107890 */ /* 0x000fe4000ff3e0ff */
[----:B------:R-:W-:Y:S02]  /*1bf0*/  USEL UR9, URZ, 0x1, UP0 ;  /* 0x00000001ff097887 */ /* 0x000fe40008000000 */
[----:B------:R-:W-:-:S02]  /*1c00*/  USEL UR5, UR5, URZ, UP0 ;  /* 0x000000ff05057287 */ /* 0x000fc40008000000 */
[----:B------:R-:W-:Y:S02]  /*1c10*/  UIADD3 UR14, UP0, UPT, UR26, 0x180, URZ ;  /* 0x000001801a0e7890 */ /* 0x000fe4000ff1e0ff */
[----:B------:R-:W-:Y:S01]  /*1c20*/  ULEA UR8, UR5, UR7, 0x3 ;  /* 0x0000000705087291 */ /* 0x000fe2000f8e18ff */
[----:B------:R-:W-:Y:S01]  /*1c30*/  LOP3.LUT R12, R12, UR9, RZ, 0x3c, !PT ;  /* 0x000000090c0c7c12 */ /* 0x000fe2000f8e3cff */
[----:B------:R-:W-:Y:S02]  /*1c40*/  USHF.L.U32 UR34, UR6, 0x6, URZ ;  /* 0x0000000606227899 */ /* 0x000fe400080006ff */
[----:B------:R-:W-:Y:S01]  /*1c50*/  UIADD3.X UR17, UPT, UPT, URZ, UR27, URZ, UP1, !UPT ;  /* 0x0000001bff117290 */ /* 0x000fe20008ffe4ff */
[----:B--2---:R-:W-:Y:S01]  /*1c60*/  SHF.L.U32 R0, R12, 0x1f, RZ ;  /* 0x0000001f0c007819 */ /* 0x004fe200000006ff */
[----:B------:R-:W-:Y:S02]  /*1c70*/  UIADD3 UR32, UPT, UPT, UR7, 0x6400, UR32 ;  /* 0x0000640007207890 */ /* 0x000fe4000fffe020 */
[----:B------:R-:W-:Y:S01]  /*1c80*/  UIADD3.X UR15, UPT, UPT, URZ, UR27, URZ, UP0, !UPT ;  /* 0x0000001bff0f7290 */ /* 0x000fe200087fe4ff */
[----:B------:R4:W1:Y:S01]  /*1c90*/  SYNCS.PHASECHK.TRANS64.TRYWAIT P0, [UR8+0x50], R0 ;  /* 0x00005000ff0075a7 */ /* 0x0008620008001108 */
[----:B------:R-:W-:Y:S01]  /*1ca0*/  ULEA UR8, UR4, UR7, 0xe ;  /* 0x0000000704087291 */ /* 0x000fe2000f8e70ff */
[----:B------:R-:W-:Y:S01]  /*1cb0*/  UMOV UR13, 0x30000 ;  /* 0x00030000000d7882 */ /* 0x000fe20000000000 */
[----:B------:R-:W-:-:S02]  /*1cc0*/  UMOV UR18, 0x0 ;  /* 0x0000000000127882 */ /* 0x000fc40000000000 */
[----:B------:R-:W-:Y:S01]  /*1cd0*/  UIADD3 UR8, UPT, UPT, UR8, 0x10400, URZ ;  /* 0x0001040008087890 */ /* 0x000fe2000fffe0ff */
[----:B------:R-:W-:Y:S01]  /*1ce0*/  UMOV UR19, 0x10000000 ;  /* 0x1000000000137882 */ /* 0x000fe20000000000 */
[----:B------:R-:W-:Y:S01]  /*1cf0*/  UMOV UR12, UR36 ;  /* 0x00000024000c7c82 */ /* 0x000fe20008000000 */
[----:B------:R-:W-:Y:S01]  /*1d00*/  UMOV UR9, UR33 ;  /* 0x0000002100097c82 */ /* 0x000fe20008000000 */
[----:B------:R-:W-:Y:S01]  /*1d10*/  UMOV UR10, UR34 ;  /* 0x00000022000a7c82 */ /* 0x000fe20008000000 */
[----:B------:R2:W-:Y:S01]  /*1d20*/  UTMALDG.3D.MULTICAST [UR32], [UR16], UR13, desc[UR18] ;  /* 0x00001220100073b4 */ /* 0x0005e2000801180d */
[----:B------:R-:W-:Y:S01]  /*1d30*/  UIADD3 UR6, UPT, UPT, UR6, 0x1, URZ ;  /* 0x0000000106067890 */ /* 0x000fe2000fffe0ff */
[----:B------:R-:W-:-:S03]  /*1d40*/  UMOV UR4, UR5 ;  /* 0x0000000500047c82 */ /* 0x000fc60008000000 */
[----:B------:R-:W-:Y:S01]  /*1d50*/  UISETP.NE.AND UP0, UPT, UR6, UR21, UPT ;  /* 0x000000150600728c */ /* 0x000fe2000bf05270 */
[----:B------:R4:W-:Y:S01]  /*1d60*/  UTMALDG.3D [UR8], [UR14], desc[UR18] ;  /* 0x000012080e0075b4 */ /* 0x0009e20008011000 */
[----:B--2---:R-:W-:-:S07]  /*1d70*/  UMOV UR13, UR21 ;  /* 0x00000015000d7c82 */ /* 0x004fce0008000000 */
[----:B----4-:R-:W-:Y:S05]  /*1d80*/  BRA.U UP0, `(.L_x_32) ;  /* 0xfffffffd004c7547 */ /* 0x010fea000b83ffff */
.L_x_26:
[----:B------:R-:W-:Y:S01]  /*1d90*/  ULEA UR4, UR5, UR7, 0x3 ;  /* 0x0000000705047291 */ /* 0x000fe2000f8e18ff */
[----:B--2---:R-:W-:Y:S01]  /*1da0*/  SHF.L.U32 R0, R12, 0x1f, RZ ;  /* 0x0000001f0c007819 */ /* 0x004fe200000006ff */
[----:B------:R-:W-:Y:S01]  /*1db0*/  @!P1 SYNCS.ARRIVE.TRANS64.A1T0 RZ, [UR7+0xe8], RZ ;  /* 0x0000e8ffffff99a7 */ /* 0x000fe20008100007 */
[----:B------:R-:W-:-:S06]  /*1dc0*/  UISETP.GT.AND UP0, UPT, UR43, UR41, UPT ;  /* 0x000000292b00728c */ /* 0x000fcc000bf04270 */
[----:B-1-3--:R1:W2:Y:S03]  /*1dd0*/  SYNCS.PHASECHK.TRANS64.TRYWAIT P0, [UR4+0x50], R0 ;  /* 0x00005000ff0075a7 */ /* 0x00a2a60008001104 */
[----:B------:R-:W-:Y:S05]  /*1de0*/  BRA.U !UP0, `(.L_x_33) ;  /* 0x0000000108bc7547 */ /* 0x000fea000b800000 */
[----:B------:R-:W-:Y:S01]  /*1df0*/  UIADD3 UR25, UPT, UPT, UR44, UR13, URZ ;  /* 0x0000000d2c197290 */ /* 0x000fe2000fffe0ff */
[----:B------:R-:W-:-:S11]  /*1e00*/  UMOV UR4, UR5 ;  /* 0x0000000500047c82 */ /* 0x000fd60008000000 */
.L_x_39:
[----:B------:R-:W-:Y:S01]  /*1e10*/  ULEA UR17, UR4, UR7, 0x3 ;  /* 0x0000000704117291 */ /* 0x000fe2000f8e18ff */
[----:B--2---:R-:W-:Y:S01]  /*1e20*/  @!P3 MOV R2, 0x5000 ;  /* 0x000050000002b802 */ /* 0x004fe20000000f00 */
[----:B--2-4-:R-:W-:Y:S10]  /*1e30*/  @P0 BRA `(.L_x_34) ;  /* 0x00000000000c0947 */ /* 0x014ff40003800000 */
[----:B------:R-:W-:-:S04]  /*1e40*/  SHF.L.U32 R3, R12, 0x1f, RZ ;  /* 0x0000001f0c037819 */ /* 0x000fc800000006ff */
[----:B------:R-:W2:Y:S02]  /*1e50*/  SYNCS.PHASECHK.TRANS64.TRYWAIT P0, [UR17+0x50], R3 ;  /* 0x00005003ff0075a7 */ /* 0x000ea40008001111 */
[----:B--2---:R-:W-:Y:S05]  /*1e60*/  @!P0 BRA `(.L_x_35) ;  /* 0x0000007c002c8947 */ /* 0x004fea0003800000 */
.L_x_34:
[----:B------:R2:W-:Y:S01]  /*1e70*/  @!P3 SYNCS.ARRIVE.TRANS64 RZ, [UR17], R2 ;  /* 0x00000002ffffb9a7 */ /* 0x0005e20008000011 */
[----:B------:R-:W-:-:S04]  /*1e80*/  ULOP3.LUT UR5, UR24, 0x2, URZ, 0xfc, !UPT ;  /* 0x0000000218057892 */ /* 0x000fc8000f8efcff */
[----:B------:R-:W-:-:S09]  /*1e90*/  UISETP.NE.AND UP0, UPT, UR5, 0x2, UPT ;  /* 0x000000020500788c */ /* 0x000fd2000bf05270 */
[----:B------:R-:W-:Y:S05]  /*1ea0*/  BRA.U UP0, `(.L_x_36) ;  /* 0x0000000100047547 */ /* 0x000fea000b800000 */
[----:B------:R-:W-:Y:S05]  /*1eb0*/  BPT.TRAP 0x1 ;  /* 0x000000040000795c */ /* 0x000fea0000300000 */
.L_x_36:
[----:B------:R-:W-:Y:S04]  /*1ec0*/  BSSY.RECONVERGENT B0, `(.L_x_37) ;  /* 0x0000003000007945 */ /* 0x000fe80003800200 */
[----:B------:R-:W-:Y:S05]  /*1ed0*/  @P2 BRA `(.L_x_38) ;  /* 0x0000000000042947 */ /* 0x000fea0003800000 */
[----:B------:R-:W-:Y:S05]  /*1ee0*/  BPT.TRAP 0x1 ;  /* 0x000000040000795c */ /* 0x000fea0000300000 */
.L_x_38:
[----:B------:R-:W-:Y:S05]  /*1ef0*/  BSYNC.RECONVERGENT B0 ;  /* 0x0000000000007941 */ /* 0x000fea0003800200 */
.L_x_37:
[----:B------:R-:W-:Y:S02]  /*1f00*/  UIADD3 UR5, UPT, UPT, UR4, 0x1, URZ ;  /* 0x0000000104057890 */ /* 0x000fe4000fffe0ff */
[----:B------:R-:W-:Y:S02]  /*1f10*/  UIADD3 UR14, UP1, UPT, UR26, 0x80, URZ ;  /* 0x000000801a0e7890 */ /* 0x000fe4000ff3e0ff */
[----:B------:R-:W-:Y:S02]  /*1f20*/  UISETP.NE.AND UP0, UPT, UR5, 0xa, UPT ;  /* 0x0000000a0500788c */ /* 0x000fe4000bf05270 */
[----:B------:R-:W-:Y:S02]  /*1f30*/  USHF.L.U32 UR18, UR13, 0x6, URZ ;  /* 0x000000060d127899 */ /* 0x000fe400080006ff */
[----:B------:R-:W-:Y:S02]  /*1f40*/  USEL UR8, URZ, 0x1, UP0 ;  /* 0x00000001ff087887 */ /* 0x000fe40008000000 */
[----:B------:R-:W-:-:S02]  /*1f50*/  USEL UR5, UR5, URZ, UP0 ;  /* 0x000000ff05057287 */ /* 0x000fc40008000000 */
[----:B------:R-:W-:Y:S02]  /*1f60*/  UIADD3 UR22, UP0, UPT, UR26, 0x180, URZ ;  /* 0x000001801a167890 */ /* 0x000fe4000ff1e0ff */
[----:B------:R-:W-:Y:S01]  /*1f70*/  LOP3.LUT R12, R12, UR8, RZ, 0x3c, !PT ;  /* 0x000000080c0c7c12 */ /* 0x000fe2000f8e3cff */
[----:B------:R-:W-:Y:S02]  /*1f80*/  ULEA UR6, UR5, UR7, 0x3 ;  /* 0x0000000705067291 */ /* 0x000fe4000f8e18ff */
[----:B------:R-:W-:Y:S01]  /*1f90*/  ULEA UR8, UR4, UR7, 0xe ;  /* 0x0000000704087291 */ /* 0x000fe2000f8e70ff */
[----:B-1----:R-:W-:Y:S01]  /*1fa0*/  SHF.L.U32 R0, R12, 0x1f, RZ ;  /* 0x0000001f0c007819 */ /* 0x002fe200000006ff */
[----:B------:R-:W-:Y:S02]  /*1fb0*/  ULEA UR16, UR4, UR29, 0xc ;  /* 0x0000001d04107291 */ /* 0x000fe4000f8e60ff */
[----:B------:R-:W-:Y:S02]  /*1fc0*/  UIADD3.X UR15, UPT, UPT, URZ, UR27, URZ, UP1, !UPT ;  /* 0x0000001bff0f7290 */ /* 0x000fe40008ffe4ff */
[----:B------:R-:W-:Y:S01]  /*1fd0*/  UIADD3 UR8, UPT, UPT, UR8, 0x10400, URZ ;  /* 0x0001040008087890 */ /* 0x000fe2000fffe0ff */
[----:B------:R3:W4:Y:S01]  /*1fe0*/  SYNCS.PHASECHK.TRANS64.TRYWAIT P0, [UR6+0x50], R0 ;  /* 0x00005000ff0075a7 */ /* 0x0007220008001106 */
[----:B------:R-:W-:Y:S01]  /*1ff0*/  UIADD3.X UR23, UPT, UPT, URZ, UR27, URZ, UP0, !UPT ;  /* 0x0000001bff177290 */ /* 0x000fe200087fe4ff */
[----:B------:R-:W-:Y:S01]  /*2000*/  UMOV UR6, 0x30000 ;  /* 0x0003000000067882 */ /* 0x000fe20000000000 */
[----:B------:R-:W-:Y:S01]  /*2010*/  UMOV UR30, 0x0 ;  /* 0x00000000001e7882 */ /* 0x000fe20000000000 */
[----:B------:R-:W-:Y:S01]  /*2020*/  UMOV UR31, 0x10000000 ;  /* 0x10000000001f7882 */ /* 0x000fe20000000000 */
[----:B------:R-:W-:Y:S01]  /*2030*/  UMOV UR19, UR35 ;  /* 0x0000002300137c82 */ /* 0x000fe20008000000 */
[----:B------:R-:W-:Y:S01]  /*2040*/  UMOV UR20, UR36 ;  /* 0x0000002400147c82 */ /* 0x000fe20008000000 */
[----:B------:R-:W-:Y:S01]  /*2050*/  UMOV UR12, UR36 ;  /* 0x00000024000c7c82 */ /* 0x000fe20008000000 */
[----:B------:R-:W-:Y:S01]  /*2060*/  UMOV UR9, UR17 ;  /* 0x0000001100097c82 */ /* 0x000fe20008000000 */
[----:B------:R-:W-:Y:S01]  /*2070*/  UMOV UR10, UR18 ;  /* 0x00000012000a7c82 */ /* 0x000fe20008000000 */
[----:B------:R3:W-:Y:S01]  /*2080*/  UTMALDG.3D.MULTICAST [UR16], [UR14], UR6, desc[UR30] ;  /* 0x00001e100e0073b4 */ /* 0x0007e20008011806 */
[----:B------:R-:W-:Y:S01]  /*2090*/  UIADD3 UR13, UPT, UPT, UR13, 0x1, URZ ;  /* 0x000000010d0d7890 */ /* 0x000fe2000fffe0ff */
[----:B------:R-:W-:-:S03]  /*20a0*/  UMOV UR4, UR5 ;  /* 0x0000000500047c82 */ /* 0x000fc60008000000 */
[----:B------:R-:W-:Y:S01]  /*20b0*/  UISETP.NE.AND UP0, UPT, UR13, UR25, UPT ;  /* 0x000000190d00728c */ /* 0x000fe2000bf05270 */
[----:B------:R3:W-:Y:S08]  /*20c0*/  UTMALDG.3D [UR8], [UR22], desc[UR30] ;  /* 0x00001e08160075b4 */ /* 0x0007f00008011000 */
[----:B---3--:R-:W-:Y:S05]  /*20d0*/  BRA.U UP0, `(.L_x_39) ;  /* 0xfffffffd004c7547 */ /* 0x008fea000b83ffff */
.L_x_33:
[C---:B------:R-:W-:Y:S01]  /*20e0*/  LEA R3, R11.reuse, UR7, 0x3 ;  /* 0x000000070b037c11 */ /* 0x040fe2000f8e18ff */
[----:B------:R-:W-:Y:S01]  /*20f0*/  NOP ;  /* 0x0000000000007918 */ /* 0x000fe20000000000 */
[----:B-1----:R-:W-:Y:S02]  /*2100*/  SHF.L.U32 R0, R10, 0x1f, RZ ;  /* 0x0000001f0a007819 */ /* 0x002fe400000006ff */
[----:B------:R-:W-:Y:S02]  /*2110*/  LEA R5, R11, UR7, 0x4 ;  /* 0x000000070b057c11 */ /* 0x000fe4000f8e20ff */
[----:B--2-4-:R-:W1:Y:S02]  /*2120*/  SYNCS.PHASECHK.TRANS64.TRYWAIT P0, [R3+URZ+0xf0], R0 ;  /* 0x0000f000030075a7 */ /* 0x014e6400080011ff */
[----:B-1----:R-:W-:Y:S05]  /*2130*/  @!P0 BRA `(.L_x_40) ;  /* 0x0000007800908947 */ /* 0x002fea0003800000 */
.L_x_142:
[----:B------:R-:W2:Y:S01]  /*2140*/  LDS.128 R4, [R5+0x180] ;  /* 0x0001800005047984 */ /* 0x000ea20000000c00 */
[----:B------:R-:W-:Y:S01]  /*2150*/  UISETP.GE.AND UP0, UPT, UR42, 0x1, UPT ;  /* 0x000000012a00788c */ /* 0x000fe2000bf06270 */
[----:B------:R-:W-:Y:S01]  /*2160*/  @!PT LDS RZ, [RZ] ;  /* 0x00000000fffff984 */ /* 0x000fe20000000800 */
[----:B------:R-:W-:Y:S01]  /*2170*/  @!PT LDS RZ, [RZ] ;  /* 0x00000000fffff984 */ /* 0x000fe20000000800 */
[----:B------:R-:W-:Y:S01]  /*2180*/  @!PT LDS RZ, [RZ] ;  /* 0x00000000fffff984 */ /* 0x000fe20000000800 */
[----:B------:R-:W-:Y:S01]  /*2190*/  @!PT LDS RZ, [RZ] ;  /* 0x00000000fffff984 */ /* 0x000fe20000000800 */
[----:B------:R3:W-:Y:S06]  /*21a0*/  MEMBAR.ALL.CTA ;  /* 0x0000000000007992 */ /* 0x0007ec0000008000 */
[----:B---3--:R-:W3:Y:S01]  /*21b0*/  FENCE.VIEW.ASYNC.S ;  /* 0x00000000000073c6 */ /* 0x008ee20000000000 */
[----:B--2---:R-:W-:-:S13]  /*21c0*/  LOP3.LUT P0, RZ, R6, 0x1, RZ, 0xc0, !PT ;  /* 0x0000000106ff7812 */ /* 0x004fda000780c0ff */
[----:B---3--:R-:W-:Y:S01]  /*21d0*/  VOTEU.ANY UP1, P0 ;  /* 0x0000000000ff7886 */ /* 0x008fe20000020100 */
[----:B------:R-:W-:-:S13]  /*21e0*/  PLOP3.LUT P0, PT, PT, PT, UP1, 0x80, 0x8 ;  /* 0x000000000008781c */ /* 0x000fda0003f0f018 */
[----:B-1----:R-:W-:Y:S02]  /*21f0*/  @P0 LOP3.LUT R0, R5, 0xffff, RZ, 0xc0, !PT ;  /* 0x0000ffff05000812 */ /* 0x002fe400078ec0ff */
[----:B------:R-:W-:Y:S02]  /*2200*/  @P0 MOV R2, R4 ;  /* 0x0000000400020202 */ /* 0x000fe40000000f00 */
[----:B------:R-:W-:Y:S01]  /*2210*/  @P0 R2UR UR6, R0 ;  /* 0x00000000000602ca */ /* 0x000fe200000e0000 */
[----:B------:R-:W-:Y:S01]  /*2220*/  VIADD R0, R3, 0x100 ;  /* 0x0000010003007836 */ /* 0x000fe20000000000 */
[----:B------:R-:W-:Y:S02]  /*2230*/  @P0 SHF.R.U32.HI R4, RZ, 0x10, R5 ;  /* 0x00000010ff040819 */ /* 0x000fe40000011605 */
[----:B------:R-:W-:Y:S02]  /*2240*/  @P0 R2UR UR8, R2 ;  /* 0x00000000020802ca */ /* 0x000fe400000e0000 */
[----:B------:R-:W-:-:S02]  /*2250*/  PRMT R0, RZ, 0x654, R0 ;  /* 0x00000654ff007816 */ /* 0x000fc40000000000 */
[----:B------:R-:W-:Y:S02]  /*2260*/  @P0 R2UR UR4, R4 ;  /* 0x00000000040402ca */ /* 0x000fe400000e0000 */
[----:B------:R1:W-:Y:S03]  /*2270*/  SYNCS.ARRIVE.TRANS64.RED.A1T0 RZ, [R0+URZ], RZ ;  /* 0x000000ff00ff79a7 */ /* 0x0003e600081004ff */
[----:B------:R-:W-:-:S04]  /*2280*/  @UP1 UMOV UR37, UR6 ;  /* 0x0000000600251c82 */ /* 0x000fc80008000000 */
[----:B------:R-:W-:-:S04]  /*2290*/  @UP1 UMOV UR38, UR8 ;  /* 0x0000000800261c82 */ /* 0x000fc80008000000 */
[----:B------:R-:W-:Y:S01]  /*22a0*/  @UP1 UMOV UR36, UR4 ;  /* 0x0000000400241c82 */ /* 0x000fe20008000000 */
[----:B------:R-:W-:Y:S05]  /*22b0*/  BRA.U !UP0, `(.L_x_41) ;  /* 0x0000000108d47547 */ /* 0x000fea000b800000 */
[----:B------:R-:W2:Y:S01]  /*22c0*/  LDCU.128 UR12, c[0x0][0xb10] ;  /* 0x00016200ff0c77ac */ /* 0x000ea20008000c00 */
[----:B------:R-:W3:Y:S01]  /*22d0*/  LDCU UR25, c[0x0][0xb20] ;  /* 0x00016400ff1977ac */ /* 0x000ee20008000800 */
[----:B------:R-:W4:Y:S01]  /*22e0*/  LDCU UR20, c[0x0][0xb0c] ;  /* 0x00016180ff1477ac */ /* 0x000f220008000800 */
[----:B------:R-:W1:Y:S01]  /*22f0*/  LDCU.64 UR10, c[0x0][0xb28] ;  /* 0x00016500ff0a77ac */ /* 0x000e620008000a00 */
[----:B------:R-:W-:Y:S02]  /*2300*/  UISETP.NE.AND UP3, UPT, UR42, 0x1, UPT ;  /* 0x000000012a00788c */ /* 0x000fe4000bf65270 */
[----:B--2---:R-:W-:Y:S02]  /*2310*/  UIMAD.WIDE.U32 UR16, UR39, UR15, URZ ;  /* 0x0000000f271072a5 */ /* 0x004fe4000f8e00ff */
[----:B------:R-:W-:Y:S02]  /*2320*/  UIMAD.WIDE.U32 UR8, UR40, UR12, URZ ;  /* 0x0000000c280872a5 */ /* 0x000fe4000f8e00ff */
[----:B------:R-:W-:-:S02]  /*2330*/  UISETP.NE.AND UP0, UPT, UR14, 0x1, UPT ;  /* 0x000000010e00788c */ /* 0x000fc4000bf05270 */
[----:B------:R-:W-:Y:S01]  /*2340*/  UIMAD.WIDE.U32 UR22, UR37, UR15, URZ ;  /* 0x0000000f251672a5 */ /* 0x000fe2000f8e00ff */
[----:B------:R-:W-:Y:S02]  /*2350*/  UMOV UR16, UR17 ;  /* 0x0000001100107c82 */ /* 0x000fe40008000000 */
[----:B------:R-:W-:Y:S01]  /*2360*/  UMOV UR8, UR9 ;  /* 0x0000000900087c82 */ /* 0x000fe20008000000 */
[----:B---3--:R-:W-:Y:S02]  /*2370*/  USHF.R.U32.HI UR16, URZ, UR25, UR16 ;  /* 0x00000019ff107299 */ /* 0x008fe40008011610 */
[----:B----4-:R-:W-:Y:S02]  /*2380*/  UISETP.NE.AND UP2, UPT, UR20, 0x1, UPT ;  /* 0x000000011400788c */ /* 0x010fe4000bf45270 */
[----:B------:R-:W-:Y:S02]  /*2390*/  USHF.R.U32.HI UR8, URZ, UR13, UR8 ;  /* 0x0000000dff087299 */ /* 0x000fe40008011608 */
[----:B------:R-:W-:-:S02]  /*23a0*/  USEL UR6, UR39, UR16, !UP0 ;  /* 0x0000001027067287 */ /* 0x000fc4000c000000 */
[----:B------:R-:W-:Y:S02]  /*23b0*/  USEL UR8, UR40, UR8, !UP2 ;  /* 0x0000000828087287 */ /* 0x000fe4000d000000 */
[----:B-1----:R-:W-:Y:S01]  /*23c0*/  UIMAD.WIDE.U32 UR16, UR6, UR10, URZ ;  /* 0x0000000a061072a5 */ /* 0x002fe2000f8e00ff */
[----:B------:R-:W-:Y:S01]  /*23d0*/  UMOV UR4, UR23 ;  /* 0x0000001700047c82 */ /* 0x000fe20008000000 */
[----:B------:R-:W-:Y:S02]  /*23e0*/  UIMAD.WIDE.U32 UR18, UR38, UR12, URZ ;  /* 0x0000000c261272a5 */ /* 0x000fe4000f8e00ff */
[----:B------:R-:W-:-:S03]  /*23f0*/  UIMAD.WIDE.U32 UR22, UR8, UR10, URZ ;  /* 0x0000000a081672a5 */ /* 0x000fc6000f8e00ff */
[----:B------:R-:W-:Y:S01]  /*2400*/  UMOV UR16, UR17 ;  /* 0x0000001100107c82 */ /* 0x000fe20008000000 */
[----:B------:R-:W-:Y:S02]  /*2410*/  USHF.R.U32.HI UR4, URZ, UR25, UR4 ;  /* 0x00000019ff047299 */ /* 0x000fe40008011604 */
[----:B------:R-:W-:Y:S01]  /*2420*/  @UP3 USHF.R.U32.HI UR6, URZ, UR11, UR16 ;  /* 0x0000000bff063299 */ /* 0x000fe20008011610 */
[----:B------:R-:W-:Y:S01]  /*2430*/  UMOV UR18, UR19 ;  /* 0x0000001300127c82 */ /* 0x000fe20008000000 */
[----:B------:R-:W-:Y:S01]  /*2440*/  UMOV UR22, UR23 ;  /* 0x0000001700167c82 */ /* 0x000fe20008000000 */
[----:B------:R-:W-:Y:S02]  /*2450*/  USHF.R.U32.HI UR13, URZ, UR13, UR18 ;  /* 0x0000000dff0d7299 */ /* 0x000fe40008011612 */
[----:B------:R-:W-:Y:S02]  /*2460*/  USEL UR4, UR37, UR4, !UP0 ;  /* 0x0000000425047287 */ /* 0x000fe4000c000000 */
[----:B------:R-:W-:-:S02]  /*2470*/  @UP3 USHF.R.U32.HI UR8, URZ, UR11, UR22 ;  /* 0x0000000bff083299 */ /* 0x000fc40008011616 */
[----:B------:R-:W-:Y:S02]  /*2480*/  UIMAD UR9, UR42, UR6, URZ ;  /* 0x000000062a0972a4 */ /* 0x000fe4000f8e02ff */
[----:B------:R-:W-:Y:S02]  /*2490*/  USEL UR6, UR38, UR13, !UP2 ;  /* 0x0000000d26067287 */ /* 0x000fe4000d000000 */
[----:B------:R-:W-:Y:S02]  /*24a0*/  UIMAD UR12, UR42, UR8, URZ ;  /* 0x000000082a0c72a4 */ /* 0x000fe4000f8e02ff */
[----:B------:R-:W-:Y:S02]  /*24b0*/  UISETP.GE.AND UP0, UPT, UR4, UR9, UPT ;  /* 0x000000090400728c */ /* 0x000fe4000bf06270 */
[----:B------:R-:W-:Y:S02]  /*24c0*/  UIMAD.WIDE.U32 UR16, UR4, UR10, URZ ;  /* 0x0000000a041072a5 */ /* 0x000fe4000f8e00ff */
[----:B------:R-:W-:-:S02]  /*24d0*/  UISETP.GE.OR UP0, UPT, UR6, UR12, UP0 ;  /* 0x0000000c0600728c */ /* 0x000fc40008706670 */
        /* <DEDUP_REMOVED lines=19> */
.L_x_41:
[----:B------:R-:W2:Y:S02]  /*2610*/  LDCU UR4, c[0x0][0xb30] ;  /* 0x00016600ff0477ac */ /* 0x000ea40008000800 */
[----:B--2---:R-:W-:-:S09]  /*2620*/  UISETP.NE.AND UP0, UPT, UR4, 0x1, UPT ;  /* 0x000000010400788c */ /* 0x004fd2000bf05270 */
[----:B------:R-:W-:Y:S05]  /*2630*/  BRA.U UP0, `(.L_x_42) ;  /* 0x0000000100447547 */ /* 0x000fea000b800000 */
[----:B------:R-:W2:Y:S01]  /*2640*/  LDCU.128 UR12, c[0x0][0xb10] ;  /* 0x00016200ff0c77ac */ /* 0x000ea20008000c00 */
[----:B------:R-:W3:Y:S01]  /*2650*/  LDCU UR16, c[0x0][0xb0c] ;  /* 0x00016180ff1077ac */ /* 0x000ee20008000800 */
[----:B------:R-:W4:Y:S01]  /*2660*/  LDCU UR17, c[0x0][0xb20] ;  /* 0x00016400ff1177ac */ /* 0x000f220008000800 */
[----:B--2---:R-:W-:Y:S02]  /*2670*/  UIMAD.WIDE.U32 UR10, UR38, UR12, URZ ;  /* 0x0000000c260a72a5 */ /* 0x004fe4000f8e00ff */
[----:B------:R-:W-:Y:S02]  /*2680*/  UIMAD.WIDE.U32 UR8, UR37, UR15, URZ ;  /* 0x0000000f250872a5 */ /* 0x000fe4000f8e00ff */
[----:B---3--:R-:W-:Y:S02]  /*2690*/  UISETP.NE.AND UP2, UPT, UR16, 0x1, UPT ;  /* 0x000000011000788c */ /* 0x008fe4000bf45270 */
[----:B------:R-:W-:Y:S01]  /*26a0*/  UISETP.NE.AND UP0, UPT, UR14, 0x1, UPT ;  /* 0x000000010e00788c */ /* 0x000fe2000bf05270 */
[----:B------:R-:W-:-:S02]  /*26b0*/  UMOV UR6, UR11 ;  /* 0x0000000b00067c82 */ /* 0x000fc40008000000 */
[----:B------:R-:W-:Y:S01]  /*26c0*/  UMOV UR4, UR9 ;  /* 0x0000000900047c82 */ /* 0x000fe20008000000 */
[----:B------:R-:W-:Y:S02]  /*26d0*/  USHF.R.U32.HI UR6, URZ, UR13, UR6 ;  /* 0x0000000dff067299 */ /* 0x000fe40008011606 */
[----:B----4-:R-:W-:Y:S02]  /*26e0*/  USHF.R.U32.HI UR4, URZ, UR17, UR4 ;  /* 0x00000011ff047299 */ /* 0x010fe40008011604 */
[----:B------:R-:W-:Y:S02]  /*26f0*/  USEL UR6, UR38, UR6, !UP2 ;  /* 0x0000000626067287 */ /* 0x000fe4000d000000 */
[----:B------:R-:W-:-:S04]  /*2700*/  USEL UR4, UR37, UR4, !UP0 ;  /* 0x0000000425047287 */ /* 0x000fc8000c000000 */
[----:B------:R-:W-:Y:S02]  /*2710*/  UIADD3 UR8, UPT, UPT, UR6, -UR4, URZ ;  /* 0x8000000406087290 */ /* 0x000fe4000fffe0ff */
[----:B------:R-:W-:Y:S02]  /*2720*/  UIADD3 UR4, UPT, UPT, -UR6, UR4, URZ ;  /* 0x0000000406047290 */ /* 0x000fe4000fffe1ff */
[----:B------:R-:W-:Y:S02]  /*2730*/  UIMAD UR37, UR8, UR14, UR37 ;  /* 0x0000000e082572a4 */ /* 0x000fe4000f8e0225 */
[----:B------:R-:W-:-:S12]  /*2740*/  UIMAD UR38, UR4, UR16, UR38 ;  /* 0x00000010042672a4 */ /* 0x000fd8000f8e0226 */
.L_x_42:
[----:B------:R-:W-:Y:S01]  /*2750*/  VIADD R11, R11, 0x1 ;  /* 0x000000010b0b7836 */ /* 0x000fe20000000000 */
[----:B------:R-:W-:Y:S01]  /*2760*/  R2UR UR4, R87 ;  /* 0x00000000570472ca */ /* 0x000fe200000e0000 */
[----:B------:R-:W-:Y:S01]  /*2770*/  UIADD3 UR20, UPT, UPT, UR37, UR59, URZ ;  /* 0x0000003b25147290 */ /* 0x000fe2000fffe0ff */
[----:B------:R-:W-:Y:S02]  /*2780*/  PLOP3.LUT P1, PT, PT, PT, PT, 0x80, 0x8 ;  /* 0x000000000008781c */ /* 0x000fe40003f2f070 */
[----:B------:R-:W-:-:S04]  /*2790*/  ISETP.NE.AND P0, PT, R11, 0x2, PT ;  /* 0x000000020b00780c */ /* 0x000fc80003f05270 */
[----:B------:R-:W-:Y:S02]  /*27a0*/  SEL R3, RZ, 0x1, P0 ;  /* 0x00000001ff037807 */ /* 0x000fe40000000000 */
[----:B------:R-:W-:Y:S02]  /*27b0*/  SEL R11, R11, RZ, P0 ;  /* 0x000000ff0b0b7207 */ /* 0x000fe40000000000 */
[----:B------:R-:W-:Y:S01]  /*27c0*/  LOP3.LUT R10, R10, R3, RZ, 0x3c, !PT ;  /* 0x000000030a0a7212 */ /* 0x000fe200078e3cff */
[----:B------:R-:W-:Y:S01]  /*27d0*/  UIADD3 UR16, UPT, UPT, UR38, UR4, URZ ;  /* 0x0000000426107290 */ /* 0x000fe2000fffe0ff */
[----:B------:R-:W-:Y:S11]  /*27e0*/  BRA.U UP1, `(.L_x_43) ;  /* 0xfffffff101587547 */ /* 0x000ff6000b83ffff */
[----:B------:R-:W-:Y:S01]  /*27f0*/  UIADD3 UR7, UPT, UPT, UR7, 0x50, URZ ;  /* 0x0000005007077890 */ /* 0x000fe2000fffe0ff */
[----:B------:R-:W-:-:S03]  /*2800*/  SHF.L.U32 R3, R12, 0x1f, RZ ;  /* 0x0000001f0c037819 */ /* 0x000fc600000006ff */
[----:B------:R-:W-:-:S09]  /*2810*/  ULEA UR4, UR5, UR7, 0x3 ;  /* 0x0000000705047291 */ /* 0x000fd2000f8e18ff */
[----:B------:R-:W2:Y:S02]  /*2820*/  SYNCS.PHASECHK.TRANS64.TRYWAIT P0, [UR4], R3 ;  /* 0x00000003ff0075a7 */ /* 0x000ea40008001104 */
[----:B--2---:R-:W-:Y:S05]  /*2830*/  @!P0 BRA `(.L_x_44) ;  /* 0x0000007000e48947 */ /* 0x004fea0003800000 */
.L_x_144:
[----:B------:R-:W-:-:S04]  /*2840*/  UIADD3 UR4, UPT, UPT, UR5, 0x1, URZ ;  /* 0x0000000105047890 */ /* 0x000fc8000fffe0ff */
[----:B------:R-:W-:-:S04]  /*2850*/  UISETP.NE.AND UP0, UPT, UR4, 0xa, UPT ;  /* 0x0000000a0400788c */ /* 0x000fc8000bf05270 */
[----:B------:R-:W-:Y:S02]  /*2860*/  USEL UR6, URZ, 0x1, UP0 ;  /* 0x00000001ff067887 */ /* 0x000fe40008000000 */
[----:B------:R-:W-:-:S04]  /*2870*/  USEL UR4, UR4, URZ, UP0 ;  /* 0x000000ff04047287 */ /* 0x000fc80008000000 */
[----:B------:R-:W-:Y:S01]  /*2880*/  ULEA UR5, UR4, UR7, 0x3 ;  /* 0x0000000704057291 */ /* 0x000fe2000f8e18ff */
[----:B------:R-:W-:-:S04]  /*2890*/  LOP3.LUT R2, R12, UR6, RZ, 0x3c, !PT ;  /* 0x000000060c027c12 */ /* 0x000fc8000f8e3cff */
[----:B-1----:R-:W-:-:S04]  /*28a0*/  SHF.L.U32 R3, R2, 0x1f, RZ ;  /* 0x0000001f02037819 */ /* 0x002fc800000006ff */
[----:B------:R-:W1:Y:S02]  /*28b0*/  SYNCS.PHASECHK.TRANS64.TRYWAIT P0, [UR5], R3 ;  /* 0x00000003ff0075a7 */ /* 0x000e640008001105 */
[----:B-1----:R-:W-:Y:S05]  /*28c0*/  @!P0 BRA `(.L_x_45) ;  /* 0x0000007000d88947 */ /* 0x002fea0003800000 */
.L_x_146:
        /* <DEDUP_REMOVED lines=9> */
.L_x_148:
        /* <DEDUP_REMOVED lines=9> */
.L_x_150:
        /* <DEDUP_REMOVED lines=9> */
.L_x_152:
        /* <DEDUP_REMOVED lines=9> */
.L_x_154:
        /* <DEDUP_REMOVED lines=9> */
.L_x_156:
        /* <DEDUP_REMOVED lines=9> */
.L_x_158:
        /* <DEDUP_REMOVED lines=9> */
.L_x_160:
[----:B------:R-:W-:-:S04]  /*2cc0*/  UIADD3 UR4, UPT, UPT, UR4, 0x1, URZ ;  /* 0x0000000104047890 */ /* 0x000fc8000fffe0ff */
[----:B------:R-:W-:-:S04]  /*2cd0*/  UISETP.NE.AND UP0, UPT, UR4, 0xa, UPT ;  /* 0x0000000a0400788c */ /* 0x000fc8000bf05270 */
[----:B------:R-:W-:Y:S02]  /*2ce0*/  USEL UR5, URZ, 0x1, UP0 ;  /* 0x00000001ff057887 */ /* 0x000fe40008000000 */
[----:B------:R-:W-:-:S04]  /*2cf0*/  USEL UR4, UR4, URZ, UP0 ;  /* 0x000000ff04047287 */ /* 0x000fc80008000000 */
[----:B------:R-:W-:Y:S01]  /*2d00*/  ULEA UR4, UR4, UR7, 0x3 ;  /* 0x0000000704047291 */ /* 0x000fe2000f8e18ff */
[----:B-1----:R-:W-:-:S04]  /*2d10*/  LOP3.LUT R3, R2, UR5, RZ, 0x3c, !PT ;  /* 0x0000000502037c12 */ /* 0x002fc8000f8e3cff */
[----:B------:R-:W-:Y:S01]  /*2d20*/  SHF.L.U32 R3, R3, 0x1f, RZ ;  /* 0x0000001f03037819 */ /* 0x000fe200000006ff */
[----:B------:R-:W-:-:S07]  /*2d30*/  IMAD.U32 R0, RZ, RZ, UR4 ;  /* 0x00000004ff007e24 */ /* 0x000fce000f8e00ff */
.L_x_53:
[----:B-1----:R1:W2:Y:S02]  /*2d40*/  SYNCS.PHASECHK.TRANS64.TRYWAIT P0, [R0+URZ], R3 ;  /* 0x00000003000075a7 */ /* 0x0022a400080011ff */
[----:B--2---:R-:W-:Y:S05]  /*2d50*/  @!P0 NANOSLEEP.SYNCS 0x989680 ;  /* 0x009896800000895d */ /* 0x004fea0003900000 */
[----:B------:R-:W2:Y:S02]  /*2d60*/  @!P0 SYNCS.PHASECHK.TRANS64 P0, [R0+URZ], R3 ;  /* 0x00000003000085a7 */ /* 0x000ea400080010ff */
[----:B--2---:R-:W-:Y:S05]  /*2d70*/  @P0 EXIT ;  /* 0x000000000000094d */ /* 0x004fea0003800000 */
[----:B------:R-:W-:Y:S05]  /*2d80*/  BRA `(.L_x_53) ;  /* 0xfffffffc00ec7947 */ /* 0x000fea000383ffff */
.L_x_23:
[----:B------:R-:W1:Y:S02]  /*2d90*/  S2UR UR4, SR_CgaCtaId ;  /* 0x00000000000479c3 */ /* 0x000e640000008800 */
[----:B-1----:R-:W-:-:S04]  /*2da0*/  UISETP.NE.AND UP0, UPT, UR4, URZ, UPT ;  /* 0x000000ff0400728c */ /* 0x002fc8000bf05270 */
[----:B------:R-:W-:-:S09]  /*2db0*/  UISETP.NE.OR UP0, UPT, UR17, 0x1, UP0 ;  /* 0x000000011100788c */ /* 0x000fd20008705670 */
[----:B------:R-:W-:Y:S05]  /*2dc0*/  BRA.U UP0, `(.L_x_54) ;  /* 0x00000005004c7547 */ /* 0x000fea000b800000 */
[----:B------:R-:W1:Y:S01]  /*2dd0*/  S2UR UR5, SR_CgaCtaId ;  /* 0x00000000000579c3 */ /* 0x000e620000008800 */
[----:B------:R-:W-:Y:S01]  /*2de0*/  UMOV UR4, 0x400 ;  /* 0x0000040000047882 */ /* 0x000fe20000000000 */
[----:B------:R-:W-:Y:S01]  /*2df0*/  ISETP.GE.U32.AND P2, PT, R0, 0x2, PT ;  /* 0x000000020000780c */ /* 0x000fe20003f46070 */
[----:B------:R-:W-:Y:S01]  /*2e00*/  IMAD.MOV.U32 R12, RZ, RZ, 0x1 ;  /* 0x00000001ff0c7424 */ /* 0x000fe200078e00ff */
[----:B------:R-:W-:Y:S02]  /*2e10*/  CS2R R10, SRZ ;  /* 0x00000000000a7805 */ /* 0x000fe4000001ff00 */
[----:B------:R-:W-:Y:S01]  /*2e20*/  CS2R R8, SRZ ;  /* 0x0000000000087805 */ /* 0x000fe2000001ff00 */
[----:B-1----:R-:W-:-:S03]  /*2e30*/  ULEA UR6, UR5, UR4, 0x18 ;  /* 0x0000000405067291 */ /* 0x002fc6000f8ec0ff */
[----:B------:R-:W-:-:S09]  /*2e40*/  UMOV UR5, URZ ;  /* 0x000000ff00057c82 */ /* 0x000fd20008000000 */
.L_x_58:
[----:B------:R-:W-:Y:S02]  /*2e50*/  LEA R2, R8, UR6, 0x3 ;  /* 0x0000000608027c11 */ /* 0x000fe4000f8e18ff */
[----:B------:R-:W-:-:S03]  /*2e60*/  SHF.L.U32 R5, R9, 0x1f, RZ ;  /* 0x0000001f09057819 */ /* 0x000fc600000006ff */
[----:B------:R-:W-:Y:S01]  /*2e70*/  VIADD R4, R2, 0x160 ;  /* 0x0000016002047836 */ /* 0x000fe20000000000 */
[----:B------:R-:W1:Y:S02]  /*2e80*/  SYNCS.PHASECHK.TRANS64.TRYWAIT P0, [R2+URZ+0x150], R5 ;  /* 0x00015005020075a7 */ /* 0x000e6400080011ff */
[----:B-1----:R-:W-:Y:S05]  /*2e90*/  @!P0 BRA `(.L_x_55) ;  /* 0x0000007000248947 */ /* 0x002fea0003800000 */
.L_x_161:
[----:B------:R-:W-:Y:S01]  /*2ea0*/  ULEA UR4, UR5, UR6, 0x3 ;  /* 0x0000000605047291 */ /* 0x000fe2000f8e18ff */
[----:B------:R-:W-:Y:S02]  /*2eb0*/  PRMT R4, RZ, 0x654, R4 ;  /* 0x00000654ff047816 */ /* 0x000fe40000000004 */
[----:B-1----:R-:W-:Y:S01]  /*2ec0*/  SHF.L.U32 R5, R12, 0x1f, RZ ;  /* 0x0000001f0c057819 */ /* 0x002fe200000006ff */
[----:B------:R-:W-:Y:S01]  /*2ed0*/  UIADD3 UR7, UPT, UPT, UR4, 0xf0, URZ ;  /* 0x000000f004077890 */ /* 0x000fe2000fffe0ff */
[----:B------:R1:W-:Y:S05]  /*2ee0*/  SYNCS.ARRIVE.TRANS64.RED.A1T0 RZ, [R4+URZ], RZ ;  /* 0x000000ff04ff79a7 */ /* 0x0003ea00081004ff */
[----:B------:R-:W-:Y:S01]  /*2ef0*/  IMAD.U32 R7, RZ, RZ, UR7 ;  /* 0x00000007ff077e24 */ /* 0x000fe2000f8e00ff */
[----:B------:R-:W2:Y:S04]  /*2f00*/  SYNCS.PHASECHK.TRANS64.TRYWAIT P0, [UR4+0x100], R5 ;  /* 0x00010005ff0075a7 */ /* 0x000ea80008001104 */
[----:B------:R-:W-:Y:S01]  /*2f10*/  PRMT R6, R0, 0x654, R7 ;  /* 0x0000065400067816 */ /* 0x000fe20000000007 */
[----:B-1----:R-:W-:Y:S01]  /*2f20*/  @!P2 IMAD.MOV.U32 R4, RZ, RZ, 0x10 ;  /* 0x00000010ff04a424 */ /* 0x002fe200078e00ff */
[----:B--2---:R-:W-:Y:S06]  /*2f30*/  @!P0 BRA `(.L_x_56) ;  /* 0x0000007000108947 */ /* 0x004fec0003800000 */
.L_x_163:
[----:B------:R-:W-:Y:S01]  /*2f40*/  ULEA UR8, UR5, UR6, 0x4 ;  /* 0x0000000605087291 */ /* 0x000fe2000f8e20ff */
[----:B------:R-:W-:Y:S01]  /*2f50*/  SEL R3, R6, R3, !P2 ;  /* 0x0000000306037207 */ /* 0x000fe20005000000 */
[----:B------:R-:W-:Y:S01]  /*2f60*/  UIADD3 UR9, UPT, UPT, UR4, 0xf0, URZ ;  /* 0x000000f004097890 */ /* 0x000fe2000fffe0ff */
[----:B-1----:R-:W-:Y:S01]  /*2f70*/  LEA R2, R11, UR6, 0x3 ;  /* 0x000000060b027c11 */ /* 0x002fe2000f8e18ff */
[----:B------:R-:W-:Y:S01]  /*2f80*/  UIADD3 UR8, UPT, UPT, UR8, 0x180, URZ ;  /* 0x0000018008087890 */ /* 0x000fe2000fffe0ff */
[----:B------:R-:W-:Y:S01]  /*2f90*/  SHF.L.U32 R5, R10, 0x1f, RZ ;  /* 0x0000001f0a057819 */ /* 0x000fe200000006ff */
[----:B------:R1:W-:Y:S01]  /*2fa0*/  @!P2 SYNCS.ARRIVE.TRANS64.RED RZ, [R3+URZ], R4 ;  /* 0x0000000403ffa9a7 */ /* 0x0003e200080004ff */
[----:B------:R-:W-:Y:S01]  /*2fb0*/  UIADD3 UR4, UPT, UPT, UR5, 0x1, URZ ;  /* 0x0000000105047890 */ /* 0x000fe2000fffe0ff */
[----:B------:R-:W-:-:S03]  /*2fc0*/  VIADD R8, R8, 0x1 ;  /* 0x0000000108087836 */ /* 0x000fc60000000000 */
[----:B------:R-:W-:Y:S02]  /*2fd0*/  UISETP.NE.AND UP0, UPT, UR4, 0x2, UPT ;  /* 0x000000020400788c */ /* 0x000fe4000bf05270 */
[----:B------:R-:W-:Y:S06]  /*2fe0*/  UGETNEXTWORKID.BROADCAST [UR8], [UR9] ;  /* 0x00000000080073ca */ /* 0x000fec0008000100 */
[----:B------:R-:W-:Y:S01]  /*2ff0*/  USEL UR7, URZ, 0x1, UP0 ;  /* 0x00000001ff077887 */ /* 0x000fe20008000000 */
[----:B------:R-:W-:Y:S01]  /*3000*/  ISETP.NE.AND P0, PT, R8, 0x2, PT ;  /* 0x000000020800780c */ /* 0x000fe20003f05270 */
[----:B------:R-:W-:Y:S01]  /*3010*/  USEL UR5, UR4, URZ, UP0 ;  /* 0x000000ff04057287 */ /* 0x000fe20008000000 */
[----:B------:R-:W2:Y:S03]  /*3020*/  SYNCS.PHASECHK.TRANS64.TRYWAIT P1, [R2+URZ+0xf0], R5 ;  /* 0x0000f005020075a7 */ /* 0x000ea600080211ff */
[----:B------:R-:W-:Y:S01]  /*3030*/  LOP3.LUT R12, R12, UR7, RZ, 0x3c, !PT ;  /* 0x000000070c0c7c12 */ /* 0x000fe2000f8e3cff */
[----:B-12---:R-:W-:Y:S07]  /*3040*/  @!P1 BRA `(.L_x_57) ;  /* 0x0000006c00e49947 */ /* 0x006fee0003800000 */
.L_x_164:
[C---:B------:R-:W-:Y:S01]  /*3050*/  LEA R4, R11.reuse, UR6, 0x4 ;  /* 0x000000060b047c11 */ /* 0x040fe2000f8e20ff */
[----:B-1----:R-:W-:Y:S01]  /*3060*/  VIADD R2, R2, 0x100 ;  /* 0x0000010002027836 */ /* 0x002fe20000000000 */
[----:B------:R-:W-:Y:S01]  /*3070*/  SEL R8, R8, RZ, P0 ;  /* 0x000000ff08087207 */ /* 0x000fe20000000000 */
[----:B------:R-:W-:-:S03]  /*3080*/  VIADD R11, R11, 0x1 ;  /* 0x000000010b0b7836 */ /* 0x000fc60000000000 */
[----:B------:R-:W1:Y:S01]  /*3090*/  LDS.128 R4, [R4+0x180] ;  /* 0x0001800004047984 */ /* 0x000e620000000c00 */
[----:B------:R-:W-:Y:S02]  /*30a0*/  PRMT R2, RZ, 0x654, R2 ;  /* 0x00000654ff027816 */ /* 0x000fe40000000002 */
[C---:B------:R-:W-:Y:S01]  /*30b0*/  ISETP.NE.AND P1, PT, R11.reuse, 0x2, PT ;  /* 0x000000020b00780c */ /* 0x040fe20003f25270 */
[----:B------:R-:W-:Y:S01]  /*30c0*/  @!PT LDS RZ, [RZ] ;  /* 0x00000000fffff984 */ /* 0x000fe20000000800 */
[----:B------:R-:W-:Y:S01]  /*30d0*/  @!PT LDS RZ, [RZ] ;  /* 0x00000000fffff984 */ /* 0x000fe20000000800 */
[----:B------:R-:W-:Y:S01]  /*30e0*/  @!PT LDS RZ, [RZ] ;  /* 0x00000000fffff984 */ /* 0x000fe20000000800 */
[----:B------:R-:W-:Y:S01]  /*30f0*/  @!PT LDS RZ, [RZ] ;  /* 0x00000000fffff984 */ /* 0x000fe20000000800 */
[----:B------:R2:W-:Y:S06]  /*3100*/  MEMBAR.ALL.CTA ;  /* 0x0000000000007992 */ /* 0x0005ec0000008000 */
[----:B--2---:R-:W2:Y:S01]  /*3110*/  FENCE.VIEW.ASYNC.S ;  /* 0x00000000000073c6 */ /* 0x004ea20000000000 */
[----:B------:R-:W-:Y:S01]  /*3120*/  SEL R11, R11, RZ, P1 ;  /* 0x000000ff0b0b7207 */ /* 0x000fe20000800000 */
[----:B--2---:R2:W-:Y:S01]  /*3130*/  SYNCS.ARRIVE.TRANS64.RED.A1T0 RZ, [R2+URZ], RZ ;  /* 0x000000ff02ff79a7 */ /* 0x0045e200081004ff */
[----:B-1----:R-:W-:-:S02]  /*3140*/  LOP3.LUT P3, RZ, R6, 0x1, RZ, 0xc0, !PT ;  /* 0x0000000106ff7812 */ /* 0x002fc4000786c0ff */
[----:B------:R-:W-:-:S04]  /*3150*/  SEL R5, RZ, 0x1, P1 ;  /* 0x00000001ff057807 */ /* 0x000fc80000800000 */
[----:B------:R-:W-:Y:S02]  /*3160*/  LOP3.LUT R10, R10, R5, RZ, 0x3c, !PT ;  /* 0x000000050a0a7212 */ /* 0x000fe400078e3cff */
[----:B--2---:R-:W-:-:S04]  /*3170*/  SEL R2, RZ, 0x1, P0 ;  /* 0x00000001ff027807 */ /* 0x004fc80000000000 */
[----:B------:R-:W-:Y:S01]  /*3180*/  LOP3.LUT R9, R9, R2, RZ, 0x3c, !PT ;  /* 0x0000000209097212 */ /* 0x000fe200078e3cff */
[----:B------:R-:W-:Y:S06]  /*3190*/  @P3 BRA `(.L_x_58) ;  /* 0xfffffffc002c3947 */ /* 0x000fec000383ffff */
[----:B------:R-:W-:Y:S01]  /*31a0*/  ULEA UR4, UR5, UR6, 0x3 ;  /* 0x0000000605047291 */ /* 0x000fe2000f8e18ff */
[----:B------:R-:W-:-:S08]  /*31b0*/  SHF.L.U32 R3, R12, 0x1f, RZ ;  /* 0x0000001f0c037819 */ /* 0x000fd000000006ff */
[----:B------:R-:W1:Y:S02]  /*31c0*/  SYNCS.PHASECHK.TRANS64 P0, [UR4+0x100], R3 ;  /* 0x00010003ff0075a7 */ /* 0x000e640008001004 */
[----:B-1----:R-:W-:Y:S05]  /*31d0*/  @P0 BRA `(.L_x_59) ;  /* 0x0000000000080947 */ /* 0x002fea0003800000 */
[----:B------:R-:W1:Y:S02]  /*31e0*/  SYNCS.PHASECHK.TRANS64.TRYWAIT P0, [UR4+0x100], R3 ;  /* 0x00010003ff0075a7 */ /* 0x000e640008001104 */
[----:B-1----:R-:W-:Y:S05]  /*31f0*/  @!P0 BRA `(.L_x_60) ;  /* 0x0000006c008c8947 */ /* 0x002fea0003800000 */
.L_x_59:
[----:B------:R-:W-:-:S04]  /*3200*/  UIADD3 UR7, UPT, UPT, UR5, 0x1, URZ ;  /* 0x0000000105077890 */ /* 0x000fc8000fffe0ff */
[----:B------:R-:W-:-:S04]  /*3210*/  UISETP.NE.AND UP0, UPT, UR7, 0x2, UPT ;  /* 0x000000020700788c */ /* 0x000fc8000bf05270 */
[----:B------:R-:W-:Y:S02]  /*3220*/  USEL UR8, URZ, 0x1, UP0 ;  /* 0x00000001ff087887 */ /* 0x000fe40008000000 */
[----:B------:R-:W-:-:S04]  /*3230*/  USEL UR7, UR7, URZ, UP0 ;  /* 0x000000ff07077287 */ /* 0x000fc80008000000 */
[----:B------:R-:W-:Y:S01]  /*3240*/  ULEA UR7, UR7, UR6, 0x3 ;  /* 0x0000000607077291 */ /* 0x000fe2000f8e18ff */
[----:B-1----:R-:W-:-:S04]  /*3250*/  LOP3.LUT R3, R12, UR8, RZ, 0x3c, !PT ;  /* 0x000000080c037c12 */ /* 0x002fc8000f8e3cff */
[----:B------:R-:W-:-:S04]  /*3260*/  SHF.L.U32 R0, R3, 0x1f, RZ ;  /* 0x0000001f03007819 */ /* 0x000fc800000006ff */
[----:B------:R-:W1:Y:S02]  /*3270*/  SYNCS.PHASECHK.TRANS64 P0, [UR7+0x100], R0 ;  /* 0x00010000ff0075a7 */ /* 0x000e640008001007 */
[----:B-1----:R-:W-:Y:S05]  /*3280*/  @P0 EXIT ;  /* 0x000000000000094d */ /* 0x002fea0003800000 */
[----:B------:R-:W-:Y:S02]  /*3290*/  SHF.L.U32 R3, R3, 0x1f, RZ ;  /* 0x0000001f03037819 */ /* 0x000fe400000006ff */
[----:B------:R-:W-:-:S07]  /*32a0*/  MOV R0, UR7 ;  /* 0x0000000700007c02 */ /* 0x000fce0008000f00 */
.L_x_61:
[----:B-1----:R1:W2:Y:S02]  /*32b0*/  SYNCS.PHASECHK.TRANS64.TRYWAIT P0, [R0+URZ+0x100], R3 ;  /* 0x00010003000075a7 */ /* 0x0022a400080011ff */
[----:B--2---:R-:W-:Y:S05]  /*32c0*/  @!P0 NANOSLEEP.SYNCS 0x989680 ;  /* 0x009896800000895d */ /* 0x004fea0003900000 */
[----:B------:R-:W2:Y:S02]  /*32d0*/  @!P0 SYNCS.PHASECHK.TRANS64 P0, [R0+URZ+0x100], R3 ;  /* 0x00010003000085a7 */ /* 0x000ea400080010ff */
[----:B--2---:R-:W-:Y:S05]  /*32e0*/  @P0 EXIT ;  /* 0x000000000000094d */ /* 0x004fea0003800000 */
[----:B------:R-:W-:Y:S05]  /*32f0*/  BRA `(.L_x_61) ;  /* 0xfffffffc00ec7947 */ /* 0x000fea000383ffff */
.L_x_54:
[----:B------:R-:W-:Y:S05]  /*3300*/  BRA.U UP4, `(.L_x_62) ;  /* 0x0000000d04a07547 */ /* 0x000fea000b800000 */
[----:B------:R-:W1:Y:S01]  /*3310*/  S2UR UR7, SR_CgaCtaId ;  /* 0x00000000000779c3 */ /* 0x000e620000008800 */
[----:B------:R-:W-:Y:S01]  /*3320*/  UMOV UR4, 0x40 ;  /* 0x0000004000047882 */ /* 0x000fe20000000000 */
[----:B------:R-:W-:Y:S01]  /*3330*/  NOP ;  /* 0x0000000000007918 */ /* 0x000fe20000000000 */
[----:B------:R-:W-:Y:S01]  /*3340*/  UMOV UR6, 0x400 ;  /* 0x0000040000067882 */ /* 0x000fe20000000000 */
[----:B-1----:R-:W-:Y:S02]  /*3350*/  ULEA UR5, UR7, UR4, 0x18 ;  /* 0x0000000407057291 */ /* 0x002fe4000f8ec0ff */
[----:B------:R-:W-:-:S07]  /*3360*/  ULEA UR6, UR7, UR6, 0x18 ;  /* 0x0000000607067291 */ /* 0x000fce000f8ec0ff */
[----:B------:R-:W1:Y:S02]  /*3370*/  LDS.U8 R0, [UR5+0x1c] ;  /* 0x00001c05ff007984 */ /* 0x000e640008000000 */
[----:B-1----:R-:W-:-:S13]  /*3380*/  ISETP.NE.AND P0, PT, R0, RZ, PT ;  /* 0x000000ff0000720c */ /* 0x002fda0003f05270 */
[----:B------:R-:W-:Y:S05]  /*3390*/  @P0 BRA `(.L_x_63) ;  /* 0x0000000000580947 */ /* 0x000fea0003800000 */
[----:B------:R-:W-:-:S13]  /*33a0*/  ELECT P0, URZ, PT ;  /* 0x0000000000ff782f */ /* 0x000fda0003800000 */
[----:B------:R-:W-:Y:S05]  /*33b0*/  @!P0 BRA `(.L_x_64) ;  /* 0x0000000000608947 */ /* 0x000fea0003800000 */
[----:B------:R-:W-:Y:S01]  /*33c0*/  UMOV UR4, 0x10 ;  /* 0x0000001000047882 */ /* 0x000fe20000000000 */
[----:B------:R-:W-:Y:S01]  /*33d0*/  HFMA2 R0, -RZ, RZ, 0, 5.9604644775390625e-08 ;  /* 0x00000001ff007431 */ /* 0x000fe200000001ff */
[----:B------:R-:W-:-:S03]  /*33e0*/  MOV R3, 0xffff ;  /* 0x0000ffff00037802 */ /* 0x000fc60000000f00 */
[----:B------:R-:W-:Y:S04]  /*33f0*/  DEPBAR.LE SB1, 0x36 ;  /* 0x00009d800000791a */ /* 0x000fe80000000000 */
[----:B------:R-:W1:Y:S02]  /*3400*/  UTCATOMSWS.FIND_AND_SET.ALIGN UP0, UR4, UR4 ;  /* 0x00000004000475e3 */ /* 0x000e640008000800 */
[----:B-1----:R-:W-:Y:S01]  /*3410*/  MOV R4, UR4 ;  /* 0x0000000400047c02 */ /* 0x002fe20008000f00 */
[----:B------:R-:W-:Y:S06]  /*3420*/  BRA.U UP0, `(.L_x_65) ;  /* 0x0000000100187547 */ /* 0x000fec000b800000 */
.L_x_66:
[----:B------:R-:W-:Y:S05]  /*3430*/  NANOSLEEP 0x64 ;  /* 0x000000640000795d */ /* 0x000fea0003800000 */
[----:B------:R-:W-:-:S05]  /*3440*/  UMOV UR4, 0x10 ;  /* 0x0000001000047882 */ /* 0x000fca0000000000 */
[----:B------:R-:W-:Y:S04]  /*3450*/  DEPBAR.LE SB1, 0x36 ;  /* 0x00009d800000791a */ /* 0x000fe80000000000 */
[----:B------:R-:W1:Y:S02]  /*3460*/  UTCATOMSWS.FIND_AND_SET.ALIGN UP0, UR4, UR4 ;  /* 0x00000004000475e3 */ /* 0x000e640008000800 */
[----:B-1----:R-:W-:Y:S01]  /*3470*/  MOV R4, UR4 ;  /* 0x0000000400047c02 */ /* 0x002fe20008000f00 */
[----:B------:R-:W-:Y:S05]  /*3480*/  BRA.U !UP0, `(.L_x_66) ;  /* 0xfffffffd08e87547 */ /* 0x000fea000b83ffff */
.L_x_65:
[-C--:B------:R-:W-:Y:S02]  /*3490*/  SHF.L.U32 R3, R3, R4.reuse, RZ ;  /* 0x0000000403037219 */ /* 0x080fe400000006ff */
[----:B------:R-:W-:Y:S01]  /*34a0*/  SHF.L.U32 R0, R0, R4, RZ ;  /* 0x0000000400007219 */ /* 0x000fe200000006ff */
[----:B------:R-:W-:Y:S02]  /*34b0*/  IMAD.SHL.U32 R4, R4, 0x20, RZ ;  /* 0x0000002004047824 */ /* 0x000fe400078e00ff */
[----:B------:R1:W-:Y:S04]  /*34c0*/  ATOMS.OR RZ, [UR5+0x14], R3 ;  /* 0x00001403ffff798c */ /* 0x0003e8000b000005 */
[----:B------:R1:W-:Y:S04]  /*34d0*/  ATOMS.OR RZ, [UR5+0x18], R0 ;  /* 0x00001800ffff798c */ /* 0x0003e8000b000005 */
[----:B------:R1:W-:Y:S01]  /*34e0*/  STS [UR6+0x1a0], R4 ;  /* 0x0001a004ff007988 */ /* 0x0003e20008000806 */
[----:B------:R-:W-:Y:S05]  /*34f0*/  BRA `(.L_x_64) ;  /* 0x0000000000107947 */ /* 0x000fea0003800000 */
.L_x_63:
[----:B------:R-:W-:Y:S02]  /*3500*/  MOV R0, 0xffffffff ;  /* 0xffffffff00007802 */ /* 0x000fe40000000f00 */
[----:B------:R-:W-:-:S03]  /*3510*/  MOV R4, 0x3540 ;  /* 0x0000354000047802 */ /* 0x000fc60000000f00 */
[----:B------:R1:W-:Y:S04]  /*3520*/  STS [UR6+0x1a0], R0 ;  /* 0x0001a000ff007988 */ /* 0x0003e80008000806 */
[----:B-1---5:R-:W-:Y:S05]  /*3530*/  CALL.REL.NOINC `($__internal_1_$__cuda_sm10x_tcgen05_guardrail_trap_phase_invalid_during_alloc) ;  /* 0x0000007000d07944 */ /* 0x022fea0003c00000 */
.L_x_64:
[----:B------:R-:W-:Y:S05]  /*3540*/  WARPSYNC.ALL ;  /* 0x0000000000007948 */ /* 0x000fea0003800000 */
[----:B------:R-:W2:Y:S01]  /*3550*/  S2UR UR4, SR_CgaCtaId ;  /* 0x00000000000479c3 */ /* 0x000ea20000008800 */
[----:B------:R-:W-:Y:S01]  /*3560*/  UMOV UR17, 0x400 ;  /* 0x0000040000117882 */ /* 0x000fe20000000000 */
[----:B------:R-:W-:-:S06]  /*3570*/  NOP ;  /* 0x0000000000007918 */ /* 0x000fcc0000000000 */
[----:B------:R-:W-:Y:S06]  /*3580*/  BAR.ARV 0x6, 0xa0 ;  /* 0x0182800000007b1d */ /* 0x000fec0000002000 */
[----:B------:R-:W3:Y:S01]  /*3590*/  LDCU UR5, c[0x0][0x38c] ;  /* 0x00007180ff0577ac */ /* 0x000ee20008000800 */
[----:B------:R-:W-:Y:S01]  /*35a0*/  LOP3.LUT R2, R2, 0xffff, RZ, 0xc0, !PT ;  /* 0x0000ffff02027812 */ /* 0x000fe200078ec0ff */
[----:B------:R-:W-:Y:S01]  /*35b0*/  IMAD.MOV.U32 R11, RZ, RZ, 0x1 ;  /* 0x00000001ff0b7424 */ /* 0x000fe200078e00ff */
[----:B------:R-:W-:Y:S01]  /*35c0*/  CS2R R8, SRZ ;  /* 0x0000000000087805 */ /* 0x000fe2000001ff00 */
[----:B------:R-:W4:Y:S01]  /*35d0*/  LDCU UR8, c[0x0][0x38c] ;  /* 0x00007180ff0877ac */ /* 0x000f220008000800 */
[----:B------:R-:W-:Y:S01]  /*35e0*/  R2UR UR19, R2 ;  /* 0x00000000021372ca */ /* 0x000fe200000e0000 */
[----:B------:R-:W-:Y:S01]  /*35f0*/  IMAD.MOV.U32 R10, RZ, RZ, RZ ;  /* 0x000000ffff0a7224 */ /* 0x000fe200078e00ff */
[----:B------:R-:W-:Y:S01]  /*3600*/  UMOV UR22, URZ ;  /* 0x000000ff00167c82 */ /* 0x000fe20008000000 */
[----:B------:R-:W-:Y:S01]  /*3610*/  UMOV UR14, URZ ;  /* 0x000000ff000e7c82 */ /* 0x000fe20008000000 */
[----:B--2---:R-:W-:Y:S01]  /*3620*/  ULEA UR17, UR4, UR17, 0x18 ;  /* 0x0000001104117291 */ /* 0x004fe2000f8ec0ff */
[----:B------:R-:W-:Y:S01]  /*3630*/  UMOV UR26, 0x0 ;  /* 0x00000000001a7882 */ /* 0x000fe20000000000 */
[----:B------:R-:W-:-:S02]  /*3640*/  UMOV UR27, 0x4400490 ;  /* 0x04400490001b7882 */ /* 0x000fc40000000000 */
[----:B------:R-:W-:Y:S02]  /*3650*/  UIADD3 UR6, UPT, UPT, UR17, 0x6400, URZ ;  /* 0x0000640011067890 */ /* 0x000fe4000fffe0ff */
[----:B------:R-:W-:Y:S02]  /*3660*/  UIADD3 UR7, UPT, UPT, UR17, 0x10400, URZ ;  /* 0x0001040011077890 */ /* 0x000fe4000fffe0ff */
[----:B---3--:R-:W-:Y:S01]  /*3670*/  UIADD3 UR5, UPT, UPT, UR5, 0x3f, URZ ;  /* 0x0000003f05057890 */ /* 0x008fe2000fffe0ff */
[----:B-1----:R-:W1:Y:S01]  /*3680*/  LDS R0, [UR17+0x1a0] ;  /* 0x0001a011ff007984 */ /* 0x002e620008000800 */
[----:B------:R-:W-:Y:S02]  /*3690*/  USHF.R.U32.HI UR6, URZ, 0x4, UR6 ;  /* 0x00000004ff067899 */ /* 0x000fe40008011606 */
[----:B------:R-:W-:Y:S02]  /*36a0*/  USHF.R.S32.HI UR4, URZ, 0x1f, UR5 ;  /* 0x0000001fff047899 */ /* 0x000fe40008011405 */
[----:B------:R-:W-:-:S02]  /*36b0*/  ULOP3.LUT UR6, UR6, 0x3fff, URZ, 0xc0, !UPT ;  /* 0x00003fff06067892 */ /* 0x000fc4000f8ec0ff */
[----:B------:R-:W-:Y:S02]  /*36c0*/  ULEA.HI UR4, UR4, UR5, URZ, 0x6 ;  /* 0x0000000504047291 */ /* 0x000fe4000f8f30ff */
[----:B------:R-:W-:Y:S02]  /*36d0*/  USHF.R.U32.HI UR5, URZ, 0x4, UR7 ;  /* 0x00000004ff057899 */ /* 0x000fe40008011607 */
[----:B------:R-:W-:Y:S02]  /*36e0*/  USHF.R.S32.HI UR28, URZ, 0x6, UR4 ;  /* 0x00000006ff1c7899 */ /* 0x000fe40008011404 */
[----:B------:R-:W-:Y:S02]  /*36f0*/  ULOP3.LUT UR5, UR5, 0x3fff, URZ, 0xc0, !UPT ;  /* 0x00003fff05057892 */ /* 0x000fe4000f8ec0ff */
[----:B------:R-:W-:Y:S02]  /*3700*/  UISETP.LT.AND UP0, UPT, UR28, 0x1, UPT ;  /* 0x000000011c00788c */ /* 0x000fe4000bf01270 */
[----:B------:R-:W-:-:S02]  /*3710*/  ULOP3.LUT UR20, UR6, 0x10000, URZ, 0xfc, !UPT ;  /* 0x0001000006147892 */ /* 0x000fc4000f8efcff */
[----:B------:R-:W-:Y:S02]  /*3720*/  USEL UR29, UR28, 0x1, !UP0 ;  /* 0x000000011c1d7887 */ /* 0x000fe4000c000000 */
[----:B------:R-:W-:Y:S02]  /*3730*/  ULOP3.LUT UR21, UR5, 0x10000, URZ, 0xfc, !UPT ;  /* 0x0001000005157892 */ /* 0x000fe4000f8efcff */
[----:B------:R-:W-:Y:S02]  /*3740*/  UIADD3 UR29, UPT, UPT, -UR29, URZ, URZ ;  /* 0x000000ff1d1d7290 */ /* 0x000fe4000fffe1ff */
[----:B----4-:R-:W-:Y:S01]  /*3750*/  UISETP.GE.AND UP4, UPT, UR8, 0x1, UPT ;  /* 0x000000010800788c */ /* 0x010fe2000bf86270 */
[----:B------:R-:W-:Y:S01]  /*3760*/  UMOV UR24, 0x0 ;  /* 0x0000000000187882 */ /* 0x000fe20000000000 */
[----:B------:R-:W-:Y:S01]  /*3770*/  UMOV UR25, 0x4400490 ;  /* 0x0440049000197882 */ /* 0x000fe20000000000 */
[----:B-1----:R-:W-:-:S15]  /*3780*/  R2UR UR30, R0 ;  /* 0x00000000001e72ca */ /* 0x002fde00000e0000 */
.L_x_73:
[----:B------:R-:W-:Y:S02]  /*3790*/  LEA R0, R10, UR17, 0x3 ;  /* 0x000000110a007c11 */ /* 0x000fe4000f8e18ff */
[----:B------:R-:W-:Y:S02]  /*37a0*/  SHF.L.U32 R5, R9, 0x1f, RZ ;  /* 0x0000001f09057819 */ /* 0x000fe400000006ff */
[----:B------:R-:W-:Y:S01]  /*37b0*/  PLOP3.LUT P0, PT, PT, PT, UP4, 0x80, 0x8 ;  /* 0x000000000008781c */ /* 0x000fe20003f0f048 */
[----:B------:R-:W-:Y:S01]  /*37c0*/  VIADD R3, R0, 0x100 ;  /* 0x0000010000037836 */ /* 0x000fe20000000000 */
[----:B-1----:R-:W1:Y:S02]  /*37d0*/  SYNCS.PHASECHK.TRANS64.TRYWAIT P1, [R0+URZ+0xf0], R5 ;  /* 0x0000f005000075a7 */ /* 0x002e6400080211ff */
[----:B-1-3--:R-:W-:Y:S09]  /*37e0*/  @!P1 BRA `(.L_x_67) ;  /* 0x0000006800289947 */ /* 0x00aff20003800000 */
.L_x_166:
[----:B------:R-:W-:Y:S01]  /*37f0*/  LEA R4, R10, UR17, 0x4 ;  /* 0x000000110a047c11 */ /* 0x000fe2000f8e20ff */
[----:B------:R-:W-:Y:S01]  /*3800*/  @UP4 ULEA UR4, UR14, UR17, 0x3 ;  /* 0x000000110e044291 */ /* 0x000fe2000f8e18ff */
[----:B------:R-:W-:Y:S01]  /*3810*/  PLOP3.LUT P2, PT, PT, PT, PT, 0x80, 0x8 ;  /* 0x000000000008781c */ /* 0x000fe20003f4f070 */
[----:B------:R-:W-:Y:S01]  /*3820*/  ULEA UR23, UR22, UR17, 0x3 ;  /* 0x0000001116177291 */ /* 0x000fe2000f8e18ff */
[----:B------:R-:W-:Y:S02]  /*3830*/  PRMT R3, RZ, 0x654, R3 ;  /* 0x00000654ff037816 */ /* 0x000fe40000000003 */
[----:B-1----:R-:W1:Y:S01]  /*3840*/  LDS.128 R4, [R4+0x180] ;  /* 0x0001800004047984 */ /* 0x002e620000000c00 */
[----:B------:R-:W-:Y:S02]  /*3850*/  @P0 SHF.L.U32 R2, R8, 0x1f, RZ ;  /* 0x0000001f08020819 */ /* 0x000fe400000006ff */
[----:B------:R-:W-:Y:S01]  /*3860*/  SHF.L.U32 R0, R11, 0x1f, RZ ;  /* 0x0000001f0b007819 */ /* 0x000fe200000006ff */
[----:B------:R-:W-:Y:S01]  /*3870*/  @!PT LDS RZ, [RZ] ;  /* 0x00000000fffff984 */ /* 0x000fe20000000800 */
[----:B------:R-:W-:Y:S01]  /*3880*/  @!PT LDS RZ, [RZ] ;  /* 0x00000000fffff984 */ /* 0x000fe20000000800 */
[----:B------:R-:W-:Y:S01]  /*3890*/  @!PT LDS RZ, [RZ] ;  /* 0x00000000fffff984 */ /* 0x000fe20000000800 */
[----:B------:R-:W-:Y:S01]  /*38a0*/  @!PT LDS RZ, [RZ] ;  /* 0x00000000fffff984 */ /* 0x000fe20000000800 */
[----:B------:R2:W-:Y:S06]  /*38b0*/  MEMBAR.ALL.CTA ;  /* 0x0000000000007992 */ /* 0x0005ec0000008000 */
[----:B--2---:R-:W2:Y:S02]  /*38c0*/  FENCE.VIEW.ASYNC.S ;  /* 0x00000000000073c6 */ /* 0x004ea40000000000 */
[----:B--2---:R2:W-:Y:S01]  /*38d0*/  SYNCS.ARRIVE.TRANS64.RED.A1T0 RZ, [R3+URZ], RZ ;  /* 0x000000ff03ff79a7 */ /* 0x0045e200081004ff */
[----:B------:R2:W3:Y:S01]  /*38e0*/  @P0 SYNCS.PHASECHK.TRANS64.TRYWAIT P2, [UR4], R2 ;  /* 0x00000002ff0005a7 */ /* 0x0004e20008041104 */
[----:B------:R-:W-:Y:S01]  /*38f0*/  ULEA.HI UR4, UR22, UR22, URZ, 0x1 ;  /* 0x0000001616047291 */ /* 0x000fe2000f8f08ff */
[----:B-1----:R-:W-:-:S03]  /*3900*/  LOP3.LUT P1, RZ, R6, 0x1, RZ, 0xc0, !PT ;  /* 0x0000000106ff7812 */ /* 0x002fc6000782c0ff */
[----:B------:R-:W-:Y:S02]  /*3910*/  USHF.L.U32 UR18, UR4, 0x7, URZ ;  /* 0x0000000704127899 */ /* 0x000fe400080006ff */
[----:B------:R-:W-:Y:S02]  /*3920*/  ULOP3.LUT UR4, UR4, 0xffe, URZ, 0xc0, !UPT ;  /* 0x00000ffe04047892 */ /* 0x000fe4000f8ec0ff */
[----:B------:R-:W-:Y:S02]  /*3930*/  ULOP3.LUT UR18, UR18, 0xffffff00, URZ, 0xc0, !UPT ;  /* 0xffffff0012127892 */ /* 0x000fe4000f8ec0ff */
[----:B------:R-:W-:Y:S02]  /*3940*/  UIADD3 UR4, UPT, UPT, -UR4, UR22, URZ ;  /* 0x0000001604047290 */ /* 0x000fe4000fffe1ff */
[----:B------:R-:W-:Y:S01]  /*3950*/  UIADD3 UR18, UPT, UPT, UR30, UR18, URZ ;  /* 0x000000121e127290 */ /* 0x000fe2000fffe0ff */
[----:B------:R-:W1:Y:S03]  /*3960*/  SYNCS.PHASECHK.TRANS64.TRYWAIT P0, [UR23+0x130], R0 ;  /* 0x00013000ff0075a7 */ /* 0x000e660008001117 */
[----:B------:R-:W-:Y:S01]  /*3970*/  ULEA UR18, UR4, UR18, 0x14 ;  /* 0x0000001204127291 */ /* 0x000fe2000f8ea0ff */
[----:B-123--:R-:W-:Y:S11]  /*3980*/  @!P0 BRA `(.L_x_68) ;  /* 0x0000006400d48947 */ /* 0x00eff60003800000 */
.L_x_168:
[----:B------:R-:W-:Y:S01]  /*3990*/  IADD3 R10, PT, PT, R10, 0x1, RZ ;  /* 0x000000010a0a7810 */ /* 0x000fe20007ffe0ff */
[----:B------:R-:W-:Y:S06]  /*39a0*/  BRA.U !UP4, `(.L_x_69) ;  /* 0x000000010c987547 */ /* 0x000fec000b800000 */
[----:B------:R-:W-:Y:S01]  /*39b0*/  UPLOP3.LUT UP2, UPT, UPT, UPT, UPT, 0x40, 0x4 ;  /* 0x000000000004789c */ /* 0x000fe20003f4e870 */
[----:B------:R-:W-:Y:S01]  /*39c0*/  UMOV UR16, UR29 ;  /* 0x0000001d00107c82 */ /* 0x000fe20008000000 */
[----:B------:R-:W-:Y:S01]  /*39d0*/  UMOV UR15, UR28 ;  /* 0x0000001c000f7c82 */ /* 0x000fe20008000000 */
[----:B------:R-:W-:-:S08]  /*39e0*/  UMOV UR6, UR14 ;  /* 0x0000000e00067c82 */ /* 0x000fd00008000000 */
.L_x_72:
[----:B------:R-:W-:Y:S02]  /*39f0*/  UIADD3 UR16, UPT, UPT, UR16, 0x1, URZ ;  /* 0x0000000110107890 */ /* 0x000fe4000fffe0ff */
[----:B--2---:R-:W-:Y:S02]  /*3a00*/  ULEA UR5, UR6, UR17, 0x3 ;  /* 0x0000001106057291 */ /* 0x004fe4000f8e18ff */
[----:B------:R-:W-:Y:S01]  /*3a10*/  UISETP.NE.AND UP3, UPT, UR16, URZ, UPT ;  /* 0x000000ff1000728c */ /* 0x000fe2000bf65270 */
[----:B---3--:R-:W-:Y:S10]  /*3a20*/  @P2 BRA `(.L_x_70) ;  /* 0x00000000000c2947 */ /* 0x008ff40003800000 */
[----:B-1----:R-:W-:Y:S04]  /*3a30*/  SHF.L.U32 R3, R8, 0x1f, RZ ;  /* 0x0000001f08037819 */ /* 0x002fe800000006ff */
[----:B------:R-:W1:Y:S02]  /*3a40*/  SYNCS.PHASECHK.TRANS64.TRYWAIT P0, [UR5], R3 ;  /* 0x00000003ff0075a7 */ /* 0x000e640008001105 */
[----:B-1----:R-:W-:Y:S05]  /*3a50*/  @!P0 BRA `(.L_x_71) ;  /* 0x0000006400b88947 */ /* 0x002fea0003800000 */
.L_x_70:
[----:B------:R-:W-:Y:S01]  /*3a60*/  UISETP.NE.AND UP0, UPT, UR15, 0x1, UPT ;  /* 0x000000010f00788c */ /* 0x000fe2000bf05270 */
[----:B------:R-:W-:Y:S01]  /*3a70*/  PLOP3.LUT P2, PT, PT, PT, PT, 0x80, 0x8 ;  /* 0x000000000008781c */ /* 0x000fe20003f4f070 */
[----:B------:R-:W-:Y:S02]  /*3a80*/  UIADD3 UR4, UPT, UPT, UR6, 0x1, URZ ;  /* 0x0000000106047890 */ /* 0x000fe4000fffe0ff */
[----:B------:R-:W-:Y:S02]  /*3a90*/  ULEA UR12, UR6, UR21, 0xa ;  /* 0x00000015060c7291 */ /* 0x000fe4000f8e50ff */
[----:B------:R-:W-:Y:S01]  /*3aa0*/  UISETP.NE.AND UP1, UPT, UR4, 0xa, UPT ;  /* 0x0000000a0400788c */ /* 0x000fe2000bf25270 */
[----:B------:R-:W-:Y:S01]  /*3ab0*/  PLOP3.LUT P0, PT, PT, PT, UP0, 0x80, 0x8 ;  /* 0x000000000008781c */ /* 0x000fe20003f0f008 */
[----:B------:R-:W-:Y:S02]  /*3ac0*/  UIADD3 UR10, UPT, UPT, UR12, 0x2, URZ ;  /* 0x000000020c0a7890 */ /* 0x000fe4000fffe0ff */
[----:B------:R-:W-:Y:S02]  /*3ad0*/  USEL UR7, URZ, 0x1, UP1 ;  /* 0x00000001ff077887 */ /* 0x000fe40008800000 */
[----:B------:R-:W-:Y:S02]  /*3ae0*/  USEL UR14, UR4, URZ, UP1 ;  /* 0x000000ff040e7287 */ /* 0x000fe40008800000 */
[----:B------:R-:W-:Y:S02]  /*3af0*/  UIADD3 UR15, UPT, UPT, UR15, -0x1, URZ ;  /* 0xffffffff0f0f7890 */ /* 0x000fe4000fffe0ff */
[----:B------:R-:W-:Y:S01]  /*3b00*/  @UP0 ULEA UR4, UR14, UR17, 0x3 ;  /* 0x000000110e040291 */ /* 0x000fe2000f8e18ff */
[----:B------:R-:W-:Y:S01]  /*3b10*/  LOP3.LUT R8, R8, UR7, RZ, 0x3c, !PT ;  /* 0x0000000708087c12 */ /* 0x000fe2000f8e3cff */
[----:B------:R-:W-:Y:S01]  /*3b20*/  UIADD3 UR7, UPT, UPT, UR5, 0x50, URZ ;  /* 0x0000005005077890 */ /* 0x000fe2000fffe0ff */
[----:B------:R-:W-:Y:S02]  /*3b30*/  UMOV UR13, 0x80004020 ;  /* 0x80004020000d7882 */ /* 0x000fe40000000000 */
[----:B-1----:R-:W-:Y:S01]  /*3b40*/  @P0 SHF.L.U32 R0, R8, 0x1f, RZ ;  /* 0x0000001f08000819 */ /* 0x002fe200000006ff */
[----:B------:R-:W-:Y:S01]  /*3b50*/  UMOV UR5, 0x80004020 ;  /* 0x8000402000057882 */ /* 0x000fe20000000000 */
[----:B------:R-:W-:Y:S01]  /*3b60*/  UMOV UR11, 0x80004020 ;  /* 0x80004020000b7882 */ /* 0x000fe20000000000 */
[----:B------:R-:W-:Y:S01]  /*3b70*/  UMOV UR9, 0x80004020 ;  /* 0x8000402000097882 */ /* 0x000fe20000000000 */
[----:B------:R2:W3:Y:S01]  /*3b80*/  @P0 SYNCS.PHASECHK.TRANS64.TRYWAIT P2, [UR4], R0 ;  /* 0x00000000ff0005a7 */ /* 0x0004e20008041104 */
[----:B------:R-:W-:Y:S03]  /*3b90*/  ULEA UR4, UR6, UR20, 0x8 ;  /* 0x0000001406047291 */ /* 0x000fe6000f8e40ff */
[----:B------:R-:W-:Y:S01]  /*3ba0*/  UMOV UR6, UR14 ;  /* 0x0000000e00067c82 */ /* 0x000fe20008000000 */
[----:B------:R-:W-:Y:S05]  /*3bb0*/  UIADD3 UR8, UPT, UPT, UR4, 0x2, URZ ;  /* 0x0000000204087890 */ /* 0x000fea000fffe0ff */
[----:B------:R2:W-:Y:S01]  /*3bc0*/  UTCQMMA gdesc[UR4], gdesc[UR12], tmem[UR18], tmem[UR26], idesc[UR27], UP2 ;  /* 0x00ff1a0c040075ea */ /* 0x0005e20009000312 */
[----:B------:R-:W-:Y:S03]  /*3bd0*/  UPLOP3.LUT UP2, UPT, UPT, UPT, UPT, 0x80, 0x8 ;  /* 0x000000000008789c */ /* 0x000fe60003f4f070 */
[----:B------:R2:W-:Y:S01]  /*3be0*/  UTCQMMA gdesc[UR8], gdesc[UR10], tmem[UR18], tmem[UR24], idesc[UR25], UPT ;  /* 0x00ff180a080075ea */ /* 0x0005e2000b800312 */
[----:B------:R2:W-:Y:S01]  /*3bf0*/  UTCBAR.MULTICAST [UR7], URZ, UR19 ;  /* 0x000000ff070073e9 */ /* 0x0005e20008000813 */
[----:B------:R-:W-:Y:S06]  /*3c00*/  BRA.U UP3, `(.L_x_72) ;  /* 0xfffffffd03787547 */ /* 0x000fec000b83ffff */
.L_x_69:
[----:B--2---:R-:W-:Y:S01]  /*3c10*/  UIADD3 UR4, UPT, UPT, UR22, 0x1, URZ ;  /* 0x0000000116047890 */ /* 0x004fe2000fffe0ff */
[C---:B------:R-:W-:Y:S01]  /*3c20*/  ISETP.NE.AND P0, PT, R10.reuse, 0x2, PT ;  /* 0x000000020a00780c */ /* 0x040fe20003f05270 */
[----:B------:R-:W-:Y:S02]  /*3c30*/  UIADD3 UR5, UPT, UPT, UR23, 0x110, URZ ;  /* 0x0000011017057890 */ /* 0x000fe4000fffe0ff */
[----:B------:R-:W-:Y:S01]  /*3c40*/  UISETP.NE.AND UP0, UPT, UR4, 0x4, UPT ;  /* 0x000000040400788c */ /* 0x000fe2000bf05270 */
[----:B-1----:R-:W-:Y:S02]  /*3c50*/  SEL R0, RZ, 0x1, P0 ;  /* 0x00000001ff007807 */ /* 0x002fe40000000000 */
[----:B------:R-:W-:Y:S01]  /*3c60*/  SEL R10, R10, RZ, P0 ;  /* 0x000000ff0a0a7207 */ /* 0x000fe20000000000 */
[----:B------:R-:W-:Y:S01]  /*3c70*/  USEL UR6, URZ, 0x1, UP0 ;  /* 0x00000001ff067887 */ /* 0x000fe20008000000 */
[----:B------:R-:W-:Y:S01]  /*3c80*/  LOP3.LUT R9, R9, R0, RZ, 0x3c, !PT ;  /* 0x0000000009097212 */ /* 0x000fe200078e3cff */
[----:B------:R-:W-:Y:S01]  /*3c90*/  USEL UR22, UR4, URZ, UP0 ;  /* 0x000000ff04167287 */ /* 0x000fe20008000000 */
[----:B------:R1:W-:Y:S03]  /*3ca0*/  UTCBAR [UR5], URZ ;  /* 0x000000ff050073e9 */ /* 0x0003e600080000ff */
[----:B------:R-:W-:Y:S01]  /*3cb0*/  LOP3.LUT R11, R11, UR6, RZ, 0x3c, !PT ;  /* 0x000000060b0b7c12 */ /* 0x000fe2000f8e3cff */
[----:B------:R-:W-:Y:S07]  /*3cc0*/  @P1 BRA `(.L_x_73) ;  /* 0xfffffff800b01947 */ /* 0x000fee000383ffff */
[----:B------:R-:W2:Y:S01]  /*3cd0*/  S2UR UR8, SR_CgaCtaId ;  /* 0x00000000000879c3 */ /* 0x000ea20000008800 */
[----:B------:R-:W-:Y:S01]  /*3ce0*/  ELECT P0, URZ, PT ;  /* 0x0000000000ff782f */ /* 0x000fe20003800000 */
[----:B------:R-:W-:Y:S01]  /*3cf0*/  IMAD.MOV.U32 R0, RZ, RZ, 0x1 ;  /* 0x00000001ff007424 */ /* 0x000fe200078e00ff */
[----:B------:R-:W-:Y:S01]  /*3d00*/  UIADD3 UR17, UPT, UPT, UR17, 0x130, URZ ;  /* 0x0000013011117890 */ /* 0x000fe2000fffe0ff */
[----:B------:R-:W-:Y:S01]  /*3d10*/  SHF.L.U32 R3, R11, 0x1f, RZ ;  /* 0x0000001f0b037819 */ /* 0x000fe200000006ff */
[----:B------:R-:W-:-:S03]  /*3d20*/  UMOV UR4, 0x40 ;  /* 0x0000004000047882 */ /* 0x000fc60000000000 */
[----:B------:R-:W-:Y:S01]  /*3d30*/  UVIRTCOUNT.DEALLOC.SMPOOL 0x80 ;  /* 0x000000800000784c */ /* 0x000fe20000000000 */
[----:B--2---:R-:W-:Y:S02]  /*3d40*/  ULEA UR8, UR8, UR4, 0x18 ;  /* 0x0000000408087291 */ /* 0x004fe4000f8ec0ff */
[----:B------:R-:W-:-:S07]  /*3d50*/  ULEA UR4, UR22, UR17, 0x3 ;  /* 0x0000001116047291 */ /* 0x000fce000f8e18ff */
[----:B------:R2:W-:Y:S02]  /*3d60*/  @P0 STS.U8 [UR8+0x1c], R0 ;  /* 0x00001c00ff000988 */ /* 0x0005e40008000008 */
[----:B------:R-:W4:Y:S02]  /*3d70*/  SYNCS.PHASECHK.TRANS64.TRYWAIT P0, [UR4], R3 ;  /* 0x00000003ff0075a7 */ /* 0x000f240008001104 */
[----:B--2-4-:R-:W-:Y:S05]  /*3d80*/  @!P0 BRA `(.L_x_74) ;  /* 0x0000006400048947 */ /* 0x014fea0003800000 */
.L_x_171:
[----:B------:R-:W-:-:S04]  /*3d90*/  UIADD3 UR4, UPT, UPT, UR22, 0x1, URZ ;  /* 0x0000000116047890 */ /* 0x000fc8000fffe0ff */
[----:B------:R-:W-:-:S04]  /*3da0*/  UISETP.NE.AND UP0, UPT, UR4, 0x4, UPT ;  /* 0x000000040400788c */ /* 0x000fc8000bf05270 */
[----:B------:R-:W-:Y:S02]  /*3db0*/  USEL UR6, URZ, 0x1, UP0 ;  /* 0x00000001ff067887 */ /* 0x000fe40008000000 */
[----:B------:R-:W-:-:S04]  /*3dc0*/  USEL UR4, UR4, URZ, UP0 ;  /* 0x000000ff04047287 */ /* 0x000fc80008000000 */
[----:B-1----:R-:W-:Y:S01]  /*3dd0*/  ULEA UR5, UR4, UR17, 0x3 ;  /* 0x0000001104057291 */ /* 0x002fe2000f8e18ff */
[----:B------:R-:W-:-:S04]  /*3de0*/  LOP3.LUT R2, R11, UR6, RZ, 0x3c, !PT ;  /* 0x000000060b027c12 */ /* 0x000fc8000f8e3cff */
[----:B--2---:R-:W-:-:S04]  /*3df0*/  SHF.L.U32 R3, R2, 0x1f, RZ ;  /* 0x0000001f02037819 */ /* 0x004fc800000006ff */
[----:B------:R-:W1:Y:S02]  /*3e00*/  SYNCS.PHASECHK.TRANS64.TRYWAIT P0, [UR5], R3 ;  /* 0x00000003ff0075a7 */ /* 0x000e640008001105 */
[----:B-1----:R-:W-:Y:S05]  /*3e10*/  @!P0 BRA `(.L_x_75) ;  /* 0x0000006000f88947 */ /* 0x002fea0003800000 */
.L_x_173:
        /* <DEDUP_REMOVED lines=9> */
.L_x_175:
[----:B------:R-:W-:-:S04]  /*3eb0*/  UIADD3 UR4, UPT, UPT, UR4, 0x1, URZ ;  /* 0x0000000104047890 */ /* 0x000fc8000fffe0ff */
[----:B------:R-:W-:-:S04]  /*3ec0*/  UISETP.NE.AND UP0, UPT, UR4, 0x4, UPT ;  /* 0x000000040400788c */ /* 0x000fc8000bf05270 */
[----:B------:R-:W-:Y:S02]  /*3ed0*/  USEL UR5, URZ, 0x1, UP0 ;  /* 0x00000001ff057887 */ /* 0x000fe40008000000 */
[----:B------:R-:W-:-:S04]  /*3ee0*/  USEL UR4, UR4, URZ, UP0 ;  /* 0x000000ff04047287 */ /* 0x000fc80008000000 */
[----:B------:R-:W-:Y:S01]  /*3ef0*/  ULEA UR4, UR4, UR17, 0x3 ;  /* 0x0000001104047291 */ /* 0x000fe2000f8e18ff */
[----:B-1----:R-:W-:-:S04]  /*3f00*/  LOP3.LUT R3, R2, UR5, RZ, 0x3c, !PT ;  /* 0x0000000502037c12 */ /* 0x002fc8000f8e3cff */
[----:B------:R-:W-:-:S04]  /*3f10*/  SHF.L.U32 R3, R3, 0x1f, RZ ;  /* 0x0000001f03037819 */ /* 0x000fc800000006ff */
[----:B------:R-:W1:Y:S02]  /*3f20*/  SYNCS.PHASECHK.TRANS64.TRYWAIT P0, [UR4], R3 ;  /* 0x00000003ff0075a7 */ /* 0x000e640008001104 */
[----:B-1----:R-:W-:Y:S05]  /*3f30*/  @!P0 BRA `(.L_x_77) ;  /* 0x0000006000e08947 */ /* 0x002fea0003800000 */
.L_x_177:
[----:B------:R-:W-:Y:S01]  /*3f40*/  NOP ;  /* 0x0000000000007918 */ /* 0x000fe20000000000 */
[----:B-1----:R-:W1:Y:S01]  /*3f50*/  LDS R0, [UR8+0x14] ;  /* 0x00001408ff007984 */ /* 0x002e620008000800 */
[----:B------:R-:W-:Y:S01]  /*3f60*/  ULOP3.LUT UR4, UR30, 0xffff, URZ, 0xc0, !UPT ;  /* 0x0000ffff1e047892 */ /* 0x000fe2000f8ec0ff */
[----:B------:R-:W-:Y:S01]  /*3f70*/  UMOV UR5, 0xffff ;  /* 0x0000ffff00057882 */ /* 0x000fe20000000000 */
[----:B------:R-:W-:Y:S02]  /*3f80*/  UMOV UR6, 0x1 ;  /* 0x0000000100067882 */ /* 0x000fe40000000000 */
[----:B------:R-:W-:-:S04]  /*3f90*/  USHF.R.U32.HI UR4, URZ, 0x5, UR4 ;  /* 0x00000005ff047899 */ /* 0x000fc80008011604 */
[----:B------:R-:W-:Y:S02]  /*3fa0*/  USHF.L.U32 UR5, UR5, UR4, URZ ;  /* 0x0000000405057299 */ /* 0x000fe400080006ff */
[----:B------:R-:W-:-:S04]  /*3fb0*/  USHF.L.U32 UR4, UR6, UR4, URZ ;  /* 0x0000000406047299 */ /* 0x000fc800080006ff */
[----:B-1----:R-:W-:-:S04]  /*3fc0*/  LOP3.LUT R0, R0, UR5, RZ, 0xc0, !PT ;  /* 0x0000000500007c12 */ /* 0x002fc8000f8ec0ff */
[----:B------:R-:W-:-:S13]  /*3fd0*/  ISETP.NE.AND P0, PT, R0, UR5, PT ;  /* 0x0000000500007c0c */ /* 0x000fda000bf05270 */
[----:B------:R-:W-:Y:S05]  /*3fe0*/  @P0 BRA `(.L_x_78) ;  /* 0x0000000000580947 */ /* 0x000fea0003800000 */
[----:B------:R-:W1:Y:S02]  /*3ff0*/  LDS R0, [UR8+0x18] ;  /* 0x00001808ff007984 */ /* 0x000e640008000800 */
[----:B-1----:R-:W-:-:S04]  /*4000*/  LOP3.LUT R0, R0, UR4, RZ, 0xc0, !PT ;  /* 0x0000000400007c12 */ /* 0x002fc8000f8ec0ff */
[----:B------:R-:W-:-:S13]  /*4010*/  ISETP.NE.AND P0, PT, R0, UR4, PT ;  /* 0x0000000400007c0c */ /* 0x000fda000bf05270 */
[----:B------:R-:W-:Y:S05]  /*4020*/  @P0 BRA `(.L_x_79) ;  /* 0x00000000003c0947 */ /* 0x000fea0003800000 */
[----:B------:R-:W1:Y:S01]  /*4030*/  S2R R2, SR_LANEID ;  /* 0x0000000000027919 */ /* 0x000e620000000000 */
[----:B------:R-:W-:Y:S01]  /*4040*/  ULOP3.LUT UR5, URZ, UR5, URZ, 0x33, !UPT ;  /* 0x00000005ff057292 */ /* 0x000fe2000f8e33ff */
[----:B------:R-:W-:Y:S01]  /*4050*/  LOP3.LUT R4, RZ, UR4, RZ, 0x33, !PT ;  /* 0x00000004ff047c12 */ /* 0x000fe2000f8e33ff */
[----:B------:R-:W-:Y:S02]  /*4060*/  VOTEU.ANY UR4, UPT, PT ;  /* 0x0000000000047886 */ /* 0x000fe400038e0100 */
[----:B------:R-:W-:Y:S01]  /*4070*/  UFLO.U32 UR4, UR4 ;  /* 0x00000004000472bd */ /* 0x000fe200080e0000 */
[----:B------:R-:W2:Y:S01]  /*4080*/  REDUX UR6, R4 ;  /* 0x00000000040673c4 */ /* 0x000ea20000000000 */
[----:B------:R-:W-:-:S06]  /*4090*/  IMAD.U32 R0, RZ, RZ, UR5 ;  /* 0x00000005ff007e24 */ /* 0x000fcc000f8e00ff */
[----:B------:R4:W-:Y:S01]  /*40a0*/  UTCATOMSWS.AND URZ, UR5 ;  /* 0x0000000500ff79e3 */ /* 0x0009e20008000000 */
[----:B------:R-:W3:Y:S01]  /*40b0*/  REDUX UR7, R0 ;  /* 0x00000000000773c4 */ /* 0x000ee20000000000 */
[----:B-1----:R-:W-:Y:S01]  /*40c0*/  ISETP.EQ.U32.AND P0, PT, R2, UR4, PT ;  /* 0x0000000402007c0c */ /* 0x002fe2000bf02070 */
[----:B--2---:R-:W-:Y:S01]  /*40d0*/  IMAD.U32 R2, RZ, RZ, UR6 ;  /* 0x00000006ff027e24 */ /* 0x004fe2000f8e00ff */
[----:B---3--:R-:W-:-:S11]  /*40e0*/  MOV R3, UR7 ;  /* 0x0000000700037c02 */ /* 0x008fd60008000f00 */
[----:B------:R4:W-:Y:S04]  /*40f0*/  @P0 ATOMS.AND RZ, [UR8+0x14], R3 ;  /* 0x00001403ffff098c */ /* 0x0009e8000a800008 */
[----:B------:R4:W-:Y:S01]  /*4100*/  @P0 ATOMS.AND RZ, [UR8+0x18], R2 ;  /* 0x00001802ffff098c */ /* 0x0009e2000a800008 */
[----:B------:R-:W-:Y:S05]  /*4110*/  BRA `(.L_x_80) ;  /* 0x0000000000147947 */ /* 0x000fea0003800000 */
.L_x_79:
[----:B------:R-:W-:Y:S02]  /*4120*/  MOV R2, 0x4140 ;  /* 0x0000414000027802 */ /* 0x000fe40000000f00 */
[----:B---3-5:R-:W-:Y:S05]  /*4130*/  CALL.REL.NOINC `($__internal_0_$__cuda_sm10x_tcgen05_guardrail_trap_col_being_dealloced_not_returned_by_alloc) ;  /* 0x0000006400c47944 */ /* 0x028fea0003c00000 */
[----:B------:R-:W-:Y:S05]  /*4140*/  BRA `(.L_x_80) ;  /* 0x0000000000087947 */ /* 0x000fea0003800000 */
.L_x_78:
[----:B------:R-:W-:Y:S02]  /*4150*/  MOV R2, 0x4170 ;  /* 0x0000417000027802 */ /* 0x000fe40000000f00 */
[----:B---3-5:R-:W-:Y:S05]  /*4160*/  CALL.REL.NOINC `($__internal_2_$__cuda_sm10x_tcgen05_guardrail_trap_unallocated_columns_being_dealloced) ;  /* 0x0000006400d07944 */ /* 0x028fea0003c00000 */
.L_x_80:
[----:B------:R-:W-:Y:S01]  /*4170*/  NOP ;  /* 0x0000000000007918 */ /* 0x000fe20000000000 */
[----:B----4-:R-:W-:Y:S05]  /*4180*/  EXIT ;  /* 0x000000000000794d */ /* 0x010fea0003800000 */
.L_x_62:
[----:B------:R-:W-:-:S09]  /*4190*/  UISETP.NE.OR UP0, UPT, UR17, 0x3, !UP3 ;  /* 0x000000031100788c */ /* 0x000fd2000df05670 */
[----:B------:R-:W-:Y:S05]  /*41a0*/  BRA.U UP0, `(.L_x_81) ;  /* 0x0000001100587547 */ /* 0x000fea000b800000 */
[----:B------:R-:W1:Y:S01]  /*41b0*/  S2UR UR10, SR_CgaCtaId ;  /* 0x00000000000a79c3 */ /* 0x000e620000008800 */
[----:B------:R-:W2:Y:S01]  /*41c0*/  LDCU UR31, c[0x0][0x370] ;  /* 0x00006e00ff1f77ac */ /* 0x000ea20008000800 */
[----:B------:R-:W-:Y:S02]  /*41d0*/  HFMA2 R13, -RZ, RZ, 0, 0 ;  /* 0x00000000ff0d7431 */ /* 0x000fe400000001ff */
[----:B------:R-:W-:Y:S01]  /*41e0*/  IMAD.MOV.U32 R15, RZ, RZ, 0x1 ;  /* 0x00000001ff0f7424 */ /* 0x000fe200078e00ff */
[----:B------:R-:W-:Y:S01]  /*41f0*/  MOV R7, 0x1000 ;  /* 0x0000100000077802 */ /* 0x000fe20000000f00 */
[----:B------:R-:W2:Y:S01]  /*4200*/  LDCU.128 UR44, c[0x0][0xb10] ;  /* 0x00016200ff2c77ac */ /* 0x000ea20008000c00 */
[----:B------:R-:W-:Y:S01]  /*4210*/  IMAD.MOV.U32 R14, RZ, RZ, RZ ;  /* 0x000000ffff0e7224 */ /* 0x000fe200078e00ff */
[----:B------:R-:W3:Y:S01]  /*4220*/  LDC.64 R16, c[0x0][0x348] ;  /* 0x0000d200ff107b82 */ /* 0x000ee20000000a00 */
[----:B------:R-:W4:Y:S01]  /*4230*/  LDCU UR30, c[0x0][0x374] ;  /* 0x00006e80ff1e77ac */ /* 0x000f220008000800 */
[----:B------:R-:W1:Y:S06]  /*4240*/  LDCU UR15, c[0x0][0xb0c] ;  /* 0x00016180ff0f77ac */ /* 0x000e6c0008000800 */
[----:B------:R-:W3:Y:S01]  /*4250*/  LDC.64 R2, c[0x0][0x888] ;  /* 0x00022200ff027b82 */ /* 0x000ee20000000a00 */
[----:B------:R-:W3:Y:S01]  /*4260*/  LDCU UR49, c[0x0][0xb20] ;  /* 0x00016400ff3177ac */ /* 0x000ee20008000800 */
[----:B------:R-:W3:Y:S06]  /*4270*/  LDCU UR4, c[0x0][0xb30] ;  /* 0x00016600ff0477ac */ /* 0x000eec0008000800 */
[----:B------:R-:W3:Y:S01]  /*4280*/  LDC.64 R4, c[0x0][0x890] ;  /* 0x00022400ff047b82 */ /* 0x000ee20000000a00 */
[----:B------:R-:W-:Y:S01]  /*4290*/  UMOV UR21, 0x400 ;  /* 0x0000040000157882 */ /* 0x000fe20000000000 */
[----:B--2---:R-:W-:-:S02]  /*42a0*/  UIMAD.WIDE.U32 UR6, UR31, UR44, URZ ;  /* 0x0000002c1f0672a5 */ /* 0x004fc4000f8e00ff */
[----:B----4-:R-:W-:Y:S02]  /*42b0*/  UIMAD.WIDE.U32 UR8, UR30, UR47, URZ ;  /* 0x0000002f1e0872a5 */ /* 0x010fe4000f8e00ff */
[----:B-1----:R-:W-:Y:S02]  /*42c0*/  ULEA UR21, UR10, UR21, 0x18 ;  /* 0x000000150a157291 */ /* 0x002fe4000f8ec0ff */
[----:B------:R-:W-:Y:S02]  /*42d0*/  UPLOP3.LUT UP3, UPT, UPT, UPT, UPT, 0x40, 0x4 ;  /* 0x000000000004789c */ /* 0x000fe40003f6e870 */
[----:B------:R-:W-:Y:S02]  /*42e0*/  UIADD3 UR37, UPT, UPT, UR21, 0xb8, URZ ;  /* 0x000000b815257890 */ /* 0x000fe4000fffe0ff */
[----:B------:R-:W-:Y:S02]  /*42f0*/  UIADD3 UR33, UPT, UPT, UR21, 0xa0, URZ ;  /* 0x000000a015217890 */ /* 0x000fe4000fffe0ff */
[----:B------:R-:W-:-:S02]  /*4300*/  UIADD3 UR25, UPT, UPT, UR21, 0xa8, URZ ;  /* 0x000000a815197890 */ /* 0x000fc4000fffe0ff */
[----:B------:R-:W-:Y:S01]  /*4310*/  UIADD3 UR17, UPT, UPT, UR21, 0xb0, URZ ;  /* 0x000000b015117890 */ /* 0x000fe2000fffe0ff */
[----:B------:R-:W-:Y:S01]  /*4320*/  UMOV UR6, UR7 ;  /* 0x0000000700067c82 */ /* 0x000fe20008000000 */
[----:B------:R-:W-:Y:S01]  /*4330*/  UMOV UR41, UR9 ;  /* 0x0000000900297c82 */ /* 0x000fe20008000000 */
[----:B------:R-:W-:Y:S02]  /*4340*/  UISETP.GE.AND UP0, UPT, UR42, 0x1, UPT ;  /* 0x000000012a00788c */ /* 0x000fe4000bf06270 */
[----:B------:R-:W-:Y:S01]  /*4350*/  UISETP.NE.AND UP4, UPT, UR42, 0x1, UPT ;  /* 0x000000012a00788c */ /* 0x000fe2000bf85270 */
[----:B------:R-:W1:Y:S01]  /*4360*/  LDCU.64 UR22, c[0x0][0xb28] ;  /* 0x00016500ff1677ac */ /* 0x000e620008000a00 */
[----:B------:R-:W-:Y:S02]  /*4370*/  UISETP.NE.AND UP6, UPT, UR15, 0x1, UPT ;  /* 0x000000010f00788c */ /* 0x000fe4000bfc5270 */
[----:B------:R-:W-:Y:S02]  /*4380*/  UISETP.NE.AND UP5, UPT, UR46, 0x1, UPT ;  /* 0x000000012e00788c */ /* 0x000fe4000bfa5270 */
[----:B------:R-:W-:-:S02]  /*4390*/  UPRMT UR37, UR10, 0x654, UR37 ;  /* 0x000006540a257896 */ /* 0x000fc40008000025 */
[----:B------:R-:W-:Y:S02]  /*43a0*/  USHF.R.U32.HI UR43, URZ, UR45, UR6 ;  /* 0x0000002dff2b7299 */ /* 0x000fe40008011606 */
[----:B------:R-:W-:Y:S02]  /*43b0*/  UPRMT UR40, UR10, 0x654, UR33 ;  /* 0x000006540a287896 */ /* 0x000fe40008000021 */
[----:B------:R-:W-:Y:S02]  /*43c0*/  UPRMT UR39, UR10, 0x654, UR25 ;  /* 0x000006540a277896 */ /* 0x000fe40008000019 */
[----:B------:R-:W-:Y:S02]  /*43d0*/  UPRMT UR38, UR10, 0x654, UR17 ;  /* 0x000006540a267896 */ /* 0x000fe40008000011 */
[----:B---3--:R-:W-:Y:S02]  /*43e0*/  USHF.R.U32.HI UR41, URZ, UR49, UR41 ;  /* 0x00000031ff297299 */ /* 0x008fe40008011629 */
[----:B------:R-:W-:-:S11]  /*43f0*/  UISETP.NE.AND UP2, UPT, UR4, 0x1, UPT ;  /* 0x000000010400788c */ /* 0x000fd6000bf45270 */
.L_x_92:
[C---:B------:R-:W-:Y:S02]  /*4400*/  LEA R12, R14.reuse, UR21, 0x3 ;  /* 0x000000150e0c7c11 */ /* 0x040fe4000f8e18ff */
[----:B------:R-:W-:Y:S02]  /*4410*/  SHF.L.U32 R9, R13, 0x1f, RZ ;  /* 0x0000001f0d097819 */ /* 0x000fe400000006ff */
[----:B------:R-:W-:Y:S02]  /*4420*/  LEA R10, R14, UR21, 0x4 ;  /* 0x000000150e0a7c11 */ /* 0x000fe4000f8e20ff */
[----:B--2---:R-:W2:Y:S02]  /*4430*/  SYNCS.PHASECHK.TRANS64.TRYWAIT P0, [R12+URZ+0xf0], R9 ;  /* 0x0000f0090c0075a7 */ /* 0x004ea400080011ff */
[----:B--2---:R-:W-:Y:S05]  /*4440*/  @!P0 BRA `(.L_x_82) ;  /* 0x0000005c00b48947 */ /* 0x004fea0003800000 */
.L_x_178:
[----:B--2---:R-:W2:Y:S01]  /*4450*/  LDS.128 R8, [R10+0x180] ;  /* 0x000180000a087984 */ /* 0x004ea20000000c00 */
[----:B------:R-:W-:Y:S01]  /*4460*/  UISETP.GE.AND UP0, UPT, UR42, 0x1, UPT ;  /* 0x000000012a00788c */ /* 0x000fe2000bf06270 */
[----:B------:R-:W-:Y:S01]  /*4470*/  @!PT LDS RZ, [RZ] ;  /* 0x00000000fffff984 */ /* 0x000fe20000000800 */
[----:B------:R-:W-:Y:S01]  /*4480*/  @!PT LDS RZ, [RZ] ;  /* 0x00000000fffff984 */ /* 0x000fe20000000800 */
[----:B------:R-:W-:Y:S01]  /*4490*/  @!PT LDS RZ, [RZ] ;  /* 0x00000000fffff984 */ /* 0x000fe20000000800 */
[----:B------:R-:W-:Y:S01]  /*44a0*/  @!PT LDS RZ, [RZ] ;  /* 0x00000000fffff984 */ /* 0x000fe20000000800 */
[----:B------:R3:W-:Y:S06]  /*44b0*/  MEMBAR.ALL.CTA ;  /* 0x0000000000007992 */ /* 0x0007ec0000008000 */
[----:B---3--:R-:W3:Y:S01]  /*44c0*/  FENCE.VIEW.ASYNC.S ;  /* 0x00000000000073c6 */ /* 0x008ee20000000000 */
[----:B--2---:R-:W-:Y:S11]  /*44d0*/  LOP3.LUT P0, RZ, R10, 0x1, RZ, 0xc0, !PT ;  /* 0x000000010aff7812 */ /* 0x004ff6000780c0ff */
[----:B------:R-:W-:Y:S02]  /*44e0*/  @!UPT UIADD3 URZ, UPT, UPT, URZ, URZ, URZ ;  /* 0x000000fffffff290 */ /* 0x000fe4000fffe0ff */
[----:B---3--:R-:W-:Y:S01]  /*44f0*/  VOTEU.ANY UP1, P0 ;  /* 0x0000000000ff7886 */ /* 0x008fe20000020100 */
[----:B------:R-:W-:Y:S11]  /*4500*/  PLOP3.LUT P0, PT, PT, PT, UP1, 0x80, 0x8 ;  /* 0x000000000008781c */ /* 0x000ff60003f0f018 */
[----:B------:R-:W-:Y:S02]  /*4510*/  @!UPT UIADD3 URZ, UPT, UPT, URZ, URZ, URZ ;  /* 0x000000fffffff290 */ /* 0x000fe4000fffe0ff */
[----:B------:R-:W-:Y:S02]  /*4520*/  @P0 SHF.R.U32.HI R0, RZ, 0x10, R9 ;  /* 0x00000010ff000819 */ /* 0x000fe40000011609 */
[----:B------:R-:W-:Y:S02]  /*4530*/  @P0 MOV R6, R8 ;  /* 0x0000000800060202 */ /* 0x000fe40000000f00 */
[----:B------:R-:W-:Y:S01]  /*4540*/  @P0 R2UR UR4, R0 ;  /* 0x00000000000402ca */ /* 0x000fe200000e0000 */
[----:B------:R-:W-:Y:S01]  /*4550*/  VIADD R0, R12, 0x100 ;  /* 0x000001000c007836 */ /* 0x000fe20000000000 */
[----:B------:R-:W-:Y:S02]  /*4560*/  @P0 LOP3.LUT R8, R9, 0xffff, RZ, 0xc0, !PT ;  /* 0x0000ffff09080812 */ /* 0x000fe400078ec0ff */
[----:B------:R-:W-:Y:S02]  /*4570*/  @P0 R2UR UR6, R6 ;  /* 0x00000000060602ca */ /* 0x000fe400000e0000 */
[----:B------:R-:W-:Y:S02]  /*4580*/  PRMT R0, RZ, 0x654, R0 ;  /* 0x00000654ff007816 */ /* 0x000fe40000000000 */
[----:B------:R-:W-:Y:S02]  /*4590*/  @P0 R2UR UR5, R8 ;  /* 0x00000000080502ca */ /* 0x000fe400000e0000 */
[----:B------:R2:W-:Y:S03]  /*45a0*/  SYNCS.ARRIVE.TRANS64.RED.A1T0 RZ, [R0+URZ], RZ ;  /* 0x000000ff00ff79a7 */ /* 0x0005e600081004ff */
[----:B------:R-:W-:Y:S04]  /*45b0*/  @UP1 UMOV UR29, UR4 ;  /* 0x00000004001d1c82 */ /* 0x000fe80008000000 */
[----:B------:R-:W-:Y:S04]  /*45c0*/  @UP1 UMOV UR14, UR6 ;  /* 0x00000006000e1c82 */ /* 0x000fe80008000000 */
[----:B------:R-:W-:Y:S01]  /*45d0*/  @UP1 UMOV UR13, UR5 ;  /* 0x00000005000d1c82 */ /* 0x000fe20008000000 */
[----:B------:R-:W-:Y:S05]  /*45e0*/  BRA.U !UP0, `(.L_x_83) ;  /* 0x0000000108a47547 */ /* 0x000fea000b800000 */
[----:B------:R-:W-:Y:S02]  /*45f0*/  UIMAD.WIDE.U32 UR18, UR13, UR47, URZ ;  /* 0x0000002f0d1272a5 */ /* 0x000fe4000f8e00ff */
[----:B------:R-:W-:Y:S02]  /*4600*/  UIMAD.WIDE.U32 UR26, UR14, UR44, URZ ;  /* 0x0000002c0e1a72a5 */ /* 0x000fe4000f8e00ff */
[----:B------:R-:W-:Y:S02]  /*4610*/  USEL UR4, UR30, UR41, !UP5 ;  /* 0x000000291e047287 */ /* 0x000fe4000e800000 */
[----:B------:R-:W-:Y:S02]  /*4620*/  USEL UR7, UR31, UR43, !UP6 ;  /* 0x0000002b1f077287 */ /* 0x000fe4000f000000 */
[----:B-1----:R-:W-:Y:S02]  /*4630*/  UIMAD.WIDE.U32 UR8, UR4, UR22, URZ ;  /* 0x00000016040872a5 */ /* 0x002fe4000f8e00ff */
[----:B------:R-:W-:Y:S01]  /*4640*/  UIMAD.WIDE.U32 UR10, UR7, UR22, URZ ;  /* 0x00000016070a72a5 */ /* 0x000fe2000f8e00ff */
[----:B------:R-:W-:Y:S02]  /*4650*/  UMOV UR5, UR19 ;  /* 0x0000001300057c82 */ /* 0x000fe40008000000 */
[----:B------:R-:W-:Y:S03]  /*4660*/  USHF.R.U32.HI UR6, URZ, UR49, UR5 ;  /* 0x00000031ff067299 */ /* 0x000fe60008011605 */
[----:B------:R-:W-:Y:S01]  /*4670*/  UMOV UR5, UR27 ;  /* 0x0000001b00057c82 */ /* 0x000fe20008000000 */
[----:B------:R-:W-:Y:S02]  /*4680*/  USEL UR6, UR13, UR6, !UP5 ;  /* 0x000000060d067287 */ /* 0x000fe4000e800000 */
[----:B------:R-:W-:Y:S03]  /*4690*/  USHF.R.U32.HI UR12, URZ, UR45, UR5 ;  /* 0x0000002dff0c7299 */ /* 0x000fe60008011605 */
[----:B------:R-:W-:Y:S02]  /*46a0*/  UMOV UR5, UR9 ;  /* 0x0000000900057c82 */ /* 0x000fe40008000000 */
[----:B------:R-:W-:Y:S03]  /*46b0*/  @UP4 USHF.R.U32.HI UR4, URZ, UR23, UR5 ;  /* 0x00000017ff044299 */ /* 0x000fe60008011605 */
[----:B------:R-:W-:Y:S01]  /*46c0*/  UMOV UR5, UR11 ;  /* 0x0000000b00057c82 */ /* 0x000fe20008000000 */
[----:B------:R-:W-:Y:S02]  /*46d0*/  UIMAD UR4, UR42, UR4, URZ ;  /* 0x000000042a0472a4 */ /* 0x000fe4000f8e02ff */
[----:B------:R-:W-:Y:S02]  /*46e0*/  @UP4 USHF.R.U32.HI UR7, URZ, UR23, UR5 ;  /* 0x00000017ff074299 */ /* 0x000fe40008011605 */
[----:B------:R-:W-:Y:S02]  /*46f0*/  UIMAD.WIDE.U32 UR10, UR6, UR22, URZ ;  /* 0x00000016060a72a5 */ /* 0x000fe4000f8e00ff */
[----:B------:R-:W-:Y:S02]  /*4700*/  USEL UR5, UR14, UR12, !UP6 ;  /* 0x0000000c0e057287 */ /* 0x000fe4000f000000 */
[----:B------:R-:W-:Y:S02]  /*4710*/  UIMAD UR8, UR42, UR7, URZ ;  /* 0x000000072a0872a4 */ /* 0x000fe4000f8e02ff */
[----:B------:R-:W-:Y:S03]  /*4720*/  UISETP.GE.AND UP0, UPT, UR6, UR4, UPT ;  /* 0x000000040600728c */ /* 0x000fe6000bf06270 */
[----:B------:R-:W-:Y:S01]  /*4730*/  UMOV UR4, UR11 ;  /* 0x0000000b00047c82 */ /* 0x000fe20008000000 */
[----:B------:R-:W-:Y:S02]  /*4740*/  UISETP.GE.OR UP0, UPT, UR5, UR8, UP0 ;  /* 0x000000080500728c */ /* 0x000fe40008706670 */
[----:B------:R-:W-:Y:S02]  /*4750*/  USHF.R.U32.HI UR4, URZ, UR23, UR4 ;  /* 0x00000017ff047299 */ /* 0x000fe40008011604 */
[----:B------:R-:W-:Y:S02]  /*4760*/  UIMAD.WIDE.U32 UR8, UR5, UR22, URZ ;  /* 0x00000016050872a5 */ /* 0x000fe4000f8e00ff */
[----:B------:R-:W-:Y:S04]  /*4770*/  USEL UR10, UR6, UR4, !UP4 ;  /* 0x00000004060a7287 */ /* 0x000fe8000e000000 */
[----:B------:R-:W-:Y:S01]  /*4780*/  UIADD3 UR11, UPT, UPT, -UR10, URZ, URZ ;  /* 0x000000ff0a0b7290 */ /* 0x000fe2000fffe1ff */
[----:B------:R-:W-:Y:S02]  /*4790*/  @!UP0 UMOV UR4, UR9 ;  /* 0x0000000900048c82 */ /* 0x000fe40008000000 */
[----:B------:R-:W-:Y:S02]  /*47a0*/  @!UP0 USHF.R.U32.HI UR4, URZ, UR23, UR4 ;  /* 0x00000017ff048299 */ /* 0x000fe40008011604 */
[----:B------:R-:W-:Y:S02]  /*47b0*/  UIMAD UR8, UR42, UR11, UR6 ;  /* 0x0000000b2a0872a4 */ /* 0x000fe4000f8e0206 */
[----:B------:R-:W-:Y:S04]  /*47c0*/  @!UP0 USEL UR4, UR5, UR4, !UP4 ;  /* 0x0000000405048287 */ /* 0x000fe8000e000000 */
[----:B------:R-:W-:Y:S02]  /*47d0*/  @!UP0 UIMAD UR8, UR7, UR8, UR4 ;  /* 0x00000008070882a4 */ /* 0x000fe4000f8e0204 */
[----:B------:R-:W-:Y:S02]  /*47e0*/  @!UP0 UIADD3 UR9, UPT, UPT, UR10, -UR4, URZ ;  /* 0x800000040a098290 */ /* 0x000fe4000fffe0ff */
[----:B------:R-:W-:Y:S02]  /*47f0*/  UIADD3 UR4, UPT, UPT, -UR5, URZ, URZ ;  /* 0x000000ff05047290 */ /* 0x000fe4000fffe1ff */
[----:B------:R-:W-:Y:S02]  /*4800*/  UIADD3 UR7, UPT, UPT, -UR6, URZ, URZ ;  /* 0x000000ff06077290 */ /* 0x000fe4000fffe1ff */
[----:B------:R-:W-:Y:S02]  /*4810*/  @!UP0 UIMAD UR6, UR9, UR42, UR5 ;  /* 0x0000002a090682a4 */ /* 0x000fe4000f8e0205 */
[----:B------:R-:W-:Y:S02]  /*4820*/  UIMAD UR14, UR15, UR4, UR14 ;  /* 0x000000040f0e72a4 */ /* 0x000fe4000f8e020e */
[----:B------:R-:W-:Y:S01]  /*4830*/  UIMAD UR13, UR46, UR7, UR13 ;  /* 0x000000072e0d72a4 */ /* 0x000fe2000f8e020d */
[----:B------:R-:W-:Y:S02]  /*4840*/  @!UP0 UMOV UR5, UR8 ;  /* 0x0000000800058c82 */ /* 0x000fe40008000000 */
[----:B------:R-:W-:Y:S02]  /*4850*/  UIMAD UR14, UR5, UR15, UR14 ;  /* 0x0000000f050e72a4 */ /* 0x000fe4000f8e020e */
[----:B------:R-:W-:Y:S11]  /*4860*/  UIMAD UR13, UR6, UR46, UR13 ;  /* 0x0000002e060d72a4 */ /* 0x000ff6000f8e020d */
[----:B------:R-:W-:Y:S01]  /*4870*/  @!UPT UIADD3 URZ, UPT, UPT, URZ, URZ, URZ ;  /* 0x000000fffffff290 */ /* 0x000fe2000fffe0ff */
.L_x_83:
[----:B------:R-:W3:Y:S01]  /*4880*/  @!UP2 LDCU.128 UR8, c[0x0][0xb10] ;  /* 0x00016200ff08a7ac */ /* 0x000ee20008000c00 */
[C---:B------:R-:W-:Y:S02]  /*4890*/  ISETP.NE.U32.AND P1, PT, R4.reuse, RZ, PT ;  /* 0x000000ff0400720c */ /* 0x040fe40003f25070 */
[----:B------:R-:W-:Y:S02]  /*48a0*/  ISETP.NE.U32.AND P0, PT, R4, RZ, PT ;  /* 0x000000ff0400720c */ /* 0x000fe40003f05070 */
[C---:B------:R-:W-:Y:S02]  /*48b0*/  ISETP.NE.AND.EX P1, PT, R5.reuse, RZ, PT, P1 ;  /* 0x000000ff0500720c */ /* 0x040fe40003f25310 */
[----:B------:R-:W-:Y:S01]  /*48c0*/  ISETP.NE.AND.EX P0, PT, R5, RZ, PT, P0 ;  /* 0x000000ff0500720c */ /* 0x000fe20003f05300 */
[----:B------:R-:W4:Y:S01]  /*48d0*/  @!UP2 LDCU UR5, c[0x0][0xb0c] ;  /* 0x00016180ff05a7ac */ /* 0x000f220008000800 */
[----:B------:R-:W-:Y:S01]  /*48e0*/  SHF.L.U32 R9, R15, 0x1f, RZ ;  /* 0x0000001f0f097819 */ /* 0x000fe200000006ff */
[----:B------:R-:W-:Y:S02]  /*48f0*/  USHF.L.U32 UR35, UR16, 0x6, URZ ;  /* 0x0000000610237899 */ /* 0x000fe400080006ff */
[----:B------:R-:W-:Y:S02]  /*4900*/  USHF.L.U32 UR34, UR20, 0x8, URZ ;  /* 0x0000000814227899 */ /* 0x000fe400080006ff */
[----:B---3--:R-:W-:Y:S07]  /*4910*/  UIMAD.WIDE.U32 UR6, UR14, UR8, URZ ;  /* 0x000000080e0672a5 */ /* 0x008fee000f8e00ff */
[----:B------:R-:W-:Y:S01]  /*4920*/  @!UP2 UMOV UR4, UR7 ;  /* 0x000000070004ac82 */ /* 0x000fe20008000000 */
[----:B----4-:R-:W-:Y:S02]  /*4930*/  @!UP2 UISETP.NE.AND UP0, UPT, UR5, 0x1, UPT ;  /* 0x000000010500a88c */ /* 0x010fe4000bf05270 */
[----:B------:R-:W-:Y:S02]  /*4940*/  @!UP2 USHF.R.U32.HI UR4, URZ, UR9, UR4 ;  /* 0x00000009ff04a299 */ /* 0x000fe40008011604 */
[----:B------:R-:W-:Y:S02]  /*4950*/  UIMAD.WIDE.U32 UR6, UR13, UR11, URZ ;  /* 0x0000000b0d0672a5 */ /* 0x000fe4000f8e00ff */
[----:B------:R-:W-:Y:S02]  /*4960*/  @!UP2 USEL UR8, UR14, UR4, !UP0 ;  /* 0x000000040e08a287 */ /* 0x000fe4000c000000 */
[----:B------:R-:W-:Y:S03]  /*4970*/  @!UP2 UISETP.NE.AND UP0, UPT, UR10, 0x1, UPT ;  /* 0x000000010a00a88c */ /* 0x000fe6000bf05270 */
[----:B------:R-:W-:Y:S02]  /*4980*/  @!UP2 UMOV UR6, UR7 ;  /* 0x000000070006ac82 */ /* 0x000fe40008000000 */
[----:B------:R-:W3:Y:S02]  /*4990*/  @!UP2 LDCU UR4, c[0x0][0xb20] ;  /* 0x00016400ff04a7ac */ /* 0x000ee40008000800 */
[----:B---3--:R-:W-:Y:S04]  /*49a0*/  @!UP2 USHF.R.U32.HI UR6, URZ, UR4, UR6 ;  /* 0x00000004ff06a299 */ /* 0x008fe80008011606 */
[----:B------:R-:W-:Y:S04]  /*49b0*/  @!UP2 USEL UR6, UR13, UR6, !UP0 ;  /* 0x000000060d06a287 */ /* 0x000fe8000c000000 */
[----:B------:R-:W-:Y:S02]  /*49c0*/  @!UP2 UIADD3 UR4, UPT, UPT, -UR8, UR6, URZ ;  /* 0x000000060804a290 */ /* 0x000fe4000fffe1ff */
[----:B------:R-:W-:Y:S02]  /*49d0*/  @!UP2 UIADD3 UR6, UPT, UPT, UR8, -UR6, URZ ;  /* 0x800000060806a290 */ /* 0x000fe4000fffe0ff */
[----:B------:R-:W-:Y:S02]  /*49e0*/  @!UP2 UIMAD UR14, UR4, UR5, UR14 ;  /* 0x00000005040ea2a4 */ /* 0x000fe4000f8e020e */
[----:B------:R-:W-:Y:S01]  /*49f0*/  @!UP2 UIMAD UR13, UR6, UR10, UR13 ;  /* 0x0000000a060da2a4 */ /* 0x000fe2000f8e020d */
[----:B------:R-:W-:Y:S11]  /*4a00*/  BRA.U UP3, `(.L_x_84) ;  /* 0x0000000103107547 */ /* 0x000ff6000b800000 */
[----:B--2---:R-:W-:Y:S04]  /*4a10*/  MOV R0, UR48 ;  /* 0x0000003000007c02 */ /* 0x004fe80008000f00 */
[----:B------:R-:W-:Y:S04]  /*4a20*/  SHF.L.U32 R11, R0, 0x1f, RZ ;  /* 0x0000001f000b7819 */ /* 0x000fe800000006ff */
[----:B------:R-:W2:Y:S02]  /*4a30*/  SYNCS.PHASECHK.TRANS64.TRYWAIT P2, [UR21+0xe8], R11 ;  /* 0x0000e80bff0075a7 */ /* 0x000ea40008041115 */
[----:B--2---:R-:W-:Y:S05]  /*4a40*/  @!P2 BRA `(.L_x_85) ;  /* 0x000000580048a947 */ /* 0x004fea0003800000 */
.L_x_84:
[----:B------:R-:W-:Y:S05]  /*4a50*/  @!P1 BRA `(.L_x_86) ;  /* 0x0000000000309947 */ /* 0x000fea0003800000 */
[----:B------:R-:W-:Y:S01]  /*4a60*/  ISETP.NE.U32.AND P1, PT, R2, RZ, PT ;  /* 0x000000ff0200720c */ /* 0x000fe20003f25070 */
[----:B------:R-:W3:Y:S01]  /*4a70*/  LDCU.64 UR4, c[0x0][0x358] ;  /* 0x00006b00ff0477ac */ /* 0x000ee20008000a00 */
[----:B------:R-:W-:Y:S02]  /*4a80*/  IMAD.MOV.U32 R85, RZ, RZ, 0x1 ;  /* 0x00000001ff557424 */ /* 0x000fe400078e00ff */
[----:B------:R-:W-:Y:S11]  /*4a90*/  ISETP.NE.AND.EX P1, PT, R3, RZ, PT, P1 ;  /* 0x000000ff0300720c */ /* 0x000ff60003f25310 */
[----:B------:R-:W-:Y:S02]  /*4aa0*/  @!UPT UIADD3 URZ, UPT, UPT, URZ, URZ, URZ ;  /* 0x000000fffffff290 */ /* 0x000fe4000fffe0ff */
[----:B--2---:R-:W2:Y:S01]  /*4ab0*/  @P1 LDC.64 R10, c[0x0][0x888] ;  /* 0x00022200ff0a1b82 */ /* 0x004ea20000000a00 */
[----:B------:R-:W-:Y:S04]  /*4ac0*/  @P1 IMAD R0, R4, UR36, RZ ;  /* 0x0000002404001c24 */ /* 0x000fe8000f8e02ff */
[----:B--2---:R-:W-:Y:S04]  /*4ad0*/  @P1 IMAD.WIDE R10, R0, 0x4, R10 ;  /* 0x00000004000a1825 */ /* 0x004fe800078e020a */
[----:B------:R-:W-:Y:S01]  /*4ae0*/  HFMA2 R0, -RZ, RZ, 0, 5.9604644775390625e-08 ;  /* 0x00000001ff007431 */ /* 0x000fe200000001ff */
[----:B---3-5:R3:W5:Y:S04]  /*4af0*/  @P1 LDG.E R41, desc[UR4][R10.64] ;  /* 0x000000040a291981 */ /* 0x028768000c1e1900 */
[----:B------:R-:W-:Y:S01]  /*4b00*/  @!P1 PRMT R85, R0, 0x7610, R85 ;  /* 0x0000761000559816 */ /* 0x000fe20000000055 */
[----:B---3--:R-:W4:Y:S06]  /*4b10*/  @!P1 LDC R41, c[0x0][0x880] ;  /* 0x00022000ff299b82 */ /* 0x008f2c0000000800 */
.L_x_86:
[----:B----45:R-:W-:Y:S01]  /*4b20*/  @!P0 FSETP.EQ.AND P1, PT, R41, RZ, PT ;  /* 0x000000ff2900820b */ /* 0x030fe20003f22000 */
[----:B------:R-:W-:Y:S01]  /*4b30*/  @!UPT UIADD3 URZ, UPT, UPT, URZ, URZ, URZ ;  /* 0x000000fffffff290 */ /* 0x000fe2000fffe0ff */
[----:B------:R-:W-:Y:S11]  /*4b40*/  @!P0 BRA `(.L_x_87) ;  /* 0x0000000000188947 */ /* 0x000ff60003800000 */
[----:B------:R-:W-:Y:S02]  /*4b50*/  LOP3.LUT P0, RZ, R85, 0xff, RZ, 0xc0, !PT ;  /* 0x000000ff55ff7812 */ /* 0x000fe4000780c0ff */
[----:B------:R-:W-:Y:S04]  /*4b60*/  ISETP.NE.U32.AND P1, PT, R2, RZ, PT ;  /* 0x000000ff0200720c */ /* 0x000fe80003f25070 */
[----:B------:R-:W-:Y:S04]  /*4b70*/  ISETP.NE.AND.EX P1, PT, R3, RZ, PT, P1 ;  /* 0x000000ff0300720c */ /* 0x000fe80003f25310 */
[----:B------:R-:W-:Y:S03]  /*4b80*/  PLOP3.LUT P1, PT, P1, PT, PT, 0x8, 0x80 ;  /* 0x000000000080781c */ /* 0x000fe60000f2e170 */
[----:B------:R-:W-:Y:S11]  /*4b90*/  @P0 FSETP.EQ.AND P1, PT, R41, RZ, PT ;  /* 0x000000ff2900020b */ /* 0x000ff60003f22000 */
[----:B------:R-:W-:Y:S02]  /*4ba0*/  @!UPT UIADD3 URZ, UPT, UPT, URZ, URZ, URZ ;  /* 0x000000fffffff290 */ /* 0x000fe4000fffe0ff */
.L_x_87:
[----:B------:R-:W3:Y:S01]  /*4bb0*/  SYNCS.PHASECHK.TRANS64.TRYWAIT P2, [UR21+0xc0], R9 ;  /* 0x0000c009ff0075a7 */ /* 0x000ee20008041115 */
[----:B------:R-:W-:Y:S04]  /*4bc0*/  ELECT P0, URZ, PT ;  /* 0x0000000000ff782f */ /* 0x000fe80003800000 */
[----:B------:R-:W-:Y:S11]  /*4bd0*/  PLOP3.LUT P1, PT, P1, P0, PT, 0xf2, 0x2f ;  /* 0x00000000002f781c */ /* 0x000ff60000f21e72 */
[----:B------:R-:W-:Y:S02]  /*4be0*/  @!UPT UIADD3 URZ, UPT, UPT, URZ, URZ, URZ ;  /* 0x000000fffffff290 */ /* 0x000fe4000fffe0ff */
[----:B------:R-:W-:Y:S05]  /*4bf0*/  @!P1 IADD3 R8, P0, PT, R16, 0x580, RZ ;  /* 0x0000058010089810 */ /* 0x000fea0007f1e0ff */
[----:B------:R-:W-:Y:S01]  /*4c00*/  @!P1 IMAD.X R6, RZ, RZ, R17, P0 ;  /* 0x000000ffff069224 */ /* 0x000fe200000e0611 */
[----:B---3--:R-:W-:Y:S07]  /*4c10*/  @!P2 BRA `(.L_x_88) ;  /* 0x0000005400eca947 */ /* 0x008fee0003800000 */
.L_x_181:
[----:B------:R-:W-:Y:S01]  /*4c20*/  @!P1 R2UR UR5, R8 ;  /* 0x00000000080592ca */ /* 0x000fe200000e0000 */
[----:B------:R-:W-:Y:S01]  /*4c30*/  VOTEU.ALL UP0, P1 ;  /* 0x0000000000ff7886 */ /* 0x000fe20000800000 */
[----:B------:R-:W-:Y:S01]  /*4c40*/  @!P1 R2UR UR4, R6 ;  /* 0x00000000060492ca */ /* 0x000fe200000e0000 */
[----:B--2---:R-:W-:Y:S01]  /*4c50*/  @!P1 IMAD.MOV.U32 R0, RZ, RZ, 0x1000 ;  /* 0x00001000ff009424 */ /* 0x004fe200078e00ff */
[----:B------:R-:W-:Y:S01]  /*4c60*/  UMOV UR6, 0x0 ;  /* 0x0000000000067882 */ /* 0x000fe20000000000 */
[----:B------:R-:W-:Y:S01]  /*4c70*/  UMOV UR7, 0x10000000 ;  /* 0x1000000000077882 */ /* 0x000fe20000000000 */
[----:B------:R-:W-:Y:S01]  /*4c80*/  @!UP0 UIADD3 UR32, UPT, UPT, UR21, 0x200, URZ ;  /* 0x0000020015208890 */ /* 0x000fe2000fffe0ff */
[----:B------:R-:W-:Y:S01]  /*4c90*/  @!P1 IADD3 R8, P0, PT, R16, 0x580, RZ ;  /* 0x0000058010089810 */ /* 0x000fe20007f1e0ff */
[----:B------:R-:W-:Y:S04]  /*4ca0*/  VOTEU.ALL UP0, P1 ;  /* 0x0000000000ff7886 */ /* 0x000fe80000800000 */
[----:B------:R-:W-:Y:S02]  /*4cb0*/  @!P1 IMAD.X R6, RZ, RZ, R17, P0 ;  /* 0x000000ffff069224 */ /* 0x000fe400000e0611 */
[----:B------:R-:W-:Y:S02]  /*4cc0*/  IMAD.U32 R10, RZ, RZ, UR5 ;  /* 0x00000005ff0a7e24 */ /* 0x000fe4000f8e00ff */
[----:B------:R-:W-:Y:S03]  /*4cd0*/  IMAD.U32 R11, RZ, RZ, UR4 ;  /* 0x00000004ff0b7e24 */ /* 0x000fe6000f8e00ff */
[----:B------:R-:W-:Y:S02]  /*4ce0*/  @!P1 R2UR UR4, R10 ;  /* 0x000000000a0492ca */ /* 0x000fe400000e0000 */
[----:B------:R-:W-:Y:S11]  /*4cf0*/  @!P1 R2UR UR5, R11 ;  /* 0x000000000b0592ca */ /* 0x000ff600000e0000 */
[----:B------:R-:W-:Y:S02]  /*4d00*/  @!UPT UIADD3 URZ, UPT, UPT, URZ, URZ, URZ ;  /* 0x000000fffffff290 */ /* 0x000fe4000fffe0ff */
[----:B------:R2:W-:Y:S01]  /*4d10*/  @!UP0 UTMALDG.3D [UR32], [UR4], desc[UR6] ;  /* 0x00000620040085b4 */ /* 0x0005e20008011000 */
[----:B------:R2:W-:Y:S01]  /*4d20*/  @!P1 SYNCS.ARRIVE.TRANS64.RED.A0TR RZ, [UR21+0xa0], R0 ;  /* 0x0000a000ffff99a7 */ /* 0x0005e20008300415 */
[----:B------:R-:W-:Y:S01]  /*4d30*/  SYNCS.ARRIVE.TRANS64.RED.A1T0 RZ, [UR40], RZ ;  /* 0x000000ffffff79a7 */ /* 0x000fe20008100428 */
[----:B------:R-:W3:Y:S02]  /*4d40*/  SYNCS.PHASECHK.TRANS64.TRYWAIT P2, [UR21+0xc8], R9 ;  /* 0x0000c809ff0075a7 */ /* 0x000ee40008041115 */
[----:B--23--:R-:W-:Y:S05]  /*4d50*/  @!P2 BRA `(.L_x_89) ;  /* 0x0000005400b4a947 */ /* 0x00cfea0003800000 */
.L_x_183:
        /* <DEDUP_REMOVED lines=8> */
[----:B------:R-:W-:Y:S01]  /*4de0*/  @!UP0 UIADD3 UR24, UPT, UPT, UR21, 0x1200, URZ ;  /* 0x0000120015188890 */ /* 0x000fe2000fffe0ff */
[----:B------:R-:W-:Y:S01]  /*4df0*/  VOTEU.ALL UP0, P1 ;  /* 0x0000000000ff7886 */ /* 0x000fe20000800000 */
[----:B------:R-:W-:Y:S01]  /*4e00*/  UMOV UR27, UR35 ;  /* 0x00000023001b7c82 */ /* 0x000fe20008000000 */
[----:B------:R-:W-:Y:S02]  /*4e10*/  UMOV UR28, UR36 ;  /* 0x00000024001c7c82 */ /* 0x000fe40008000000 */
[----:B------:R-:W-:Y:S02]  /*4e20*/  IMAD.U32 R10, RZ, RZ, UR5 ;  /* 0x00000005ff0a7e24 */ /* 0x000fe4000f8e00ff */
[----:B------:R-:W-:Y:S02]  /*4e30*/  IMAD.U32 R11, RZ, RZ, UR4 ;  /* 0x00000004ff0b7e24 */ /* 0x000fe4000f8e00ff */
[----:B------:R-:W-:Y:S01]  /*4e40*/  @!P1 IMAD.X R6, RZ, RZ, R17, P0 ;  /* 0x000000ffff069224 */ /* 0x000fe200000e0611 */
        /* <DEDUP_REMOVED lines=8> */
.L_x_185:
[----:B------:R-:W-:Y:S01]  /*4ed0*/  @!P1 R2UR UR5, R8 ;  /* 0x00000000080592ca */ /* 0x000fe200000e0000 */
[----:B------:R-:W-:Y:S01]  /*4ee0*/  VOTEU.ALL UP0, P1 ;  /* 0x0000000000ff7886 */ /* 0x000fe20000800000 */
[----:B------:R-:W-:Y:S01]  /*4ef0*/  @!P1 R2UR UR4, R6 ;  /* 0x00000000060492ca */ /* 0x000fe200000e0000 */
[----:B--2---:R-:W-:Y:S01]  /*4f00*/  @!P1 IMAD.MOV.U32 R0, RZ, RZ, 0x1000 ;  /* 0x00001000ff009424 */ /* 0x004fe200078e00ff */
[----:B------:R-:W-:Y:S01]  /*4f10*/  UMOV UR6, 0x0 ;  /* 0x0000000000067882 */ /* 0x000fe20000000000 */
[----:B------:R-:W-:Y:S01]  /*4f20*/  UMOV UR7, 0x10000000 ;  /* 0x1000000000077882 */ /* 0x000fe20000000000 */
[----:B------:R-:W-:Y:S01]  /*4f30*/  @!UP0 UIADD3 UR18, UPT, UPT, UR34, 0x80, URZ ;  /* 0x0000008022128890 */ /* 0x000fe2000fffe0ff */
[----:B------:R-:W-:Y:S01]  /*4f40*/  VIADD R14, R14, 0x1 ;  /* 0x000000010e0e7836 */ /* 0x000fe20000000000 */
[----:B------:R-:W-:Y:S01]  /*4f50*/  @!UP0 UIADD3 UR16, UPT, UPT, UR21, 0x2200, URZ ;  /* 0x0000220015108890 */ /* 0x000fe2000fffe0ff */
[----:B------:R-:W-:Y:S01]  /*4f60*/  VOTEU.ALL UP0, P1 ;  /* 0x0000000000ff7886 */ /* 0x000fe20000800000 */
[----:B------:R-:W-:Y:S01]  /*4f70*/  UMOV UR19, UR35 ;  /* 0x0000002300137c82 */ /* 0x000fe20008000000 */
[----:B------:R-:W-:Y:S02]  /*4f80*/  UMOV UR20, UR36 ;  /* 0x0000002400147c82 */ /* 0x000fe40008000000 */
        /* <DEDUP_REMOVED lines=10> */
.L_x_187:
[----:B------:R-:W-:Y:S01]  /*5030*/  @!P1 IADD3 R6, P0, PT, R16, 0x580, RZ ;  /* 0x0000058010069810 */ /* 0x000fe20007f1e0ff */
[----:B------:R-:W-:Y:S01]  /*5040*/  VOTEU.ALL UP0, P1 ;  /* 0x0000000000ff7886 */ /* 0x000fe20000800000 */
[----:B------:R-:W-:Y:S01]  /*5050*/  UMOV UR6, 0x0 ;  /* 0x0000000000067882 */ /* 0x000fe20000000000 */
[----:B------:R-:W-:Y:S01]  /*5060*/  UMOV UR7, 0x10000000 ;  /* 0x1000000000077882 */ /* 0x000fe20000000000 */
[----:B------:R-:W-:Y:S01]  /*5070*/  @!P1 R2UR UR5, R6 ;  /* 0x00000000060592ca */ /* 0x000fe200000e0000 */
[----:B--2---:R-:W-:Y:S01]  /*5080*/  @!P1 IMAD.X R0, RZ, RZ, R17, P0 ;  /* 0x000000ffff009224 */ /* 0x004fe200000e0611 */
[----:B------:R-:W-:Y:S01]  /*5090*/  @!UP0 UIADD3 UR10, UPT, UPT, UR34, 0xc0, URZ ;  /* 0x000000c0220a8890 */ /* 0x000fe2000fffe0ff */
[----:B------:R-:W-:Y:S01]  /*50a0*/  R2UR UR16, R87 ;  /* 0x00000000571072ca */ /* 0x000fe200000e0000 */
[----:B------:R-:W-:Y:S01]  /*50b0*/  @!UP0 UIADD3 UR8, UPT, UPT, UR21, 0x3200, URZ ;  /* 0x0000320015088890 */ /* 0x000fe2000fffe0ff */
[----:B------:R-:W-:Y:S01]  /*50c0*/  ISETP.NE.AND P0, PT, R14, 0x2, PT ;  /* 0x000000020e00780c */ /* 0x000fe20003f05270 */
[----:B------:R-:W-:Y:S01]  /*50d0*/  @!UP0 UIADD3 UR9, UPT, UPT, UR21, 0xb8, URZ ;  /* 0x000000b815098890 */ /* 0x000fe2000fffe0ff */
[----:B------:R-:W-:Y:S01]  /*50e0*/  @!P1 R2UR UR4, R0 ;  /* 0x00000000000492ca */ /* 0x000fe200000e0000 */
[----:B------:R-:W-:Y:S01]  /*50f0*/  VOTEU.ALL UP0, P1 ;  /* 0x0000000000ff7886 */ /* 0x000fe20000800000 */
[----:B------:R-:W-:Y:S01]  /*5100*/  UMOV UR11, UR35 ;  /* 0x00000023000b7c82 */ /* 0x000fe20008000000 */
[----:B------:R-:W-:Y:S01]  /*5110*/  UMOV UR12, UR36 ;  /* 0x00000024000c7c82 */ /* 0x000fe20008000000 */
[----:B------:R-:W-:Y:S01]  /*5120*/  SEL R0, RZ, 0x1, P0 ;  /* 0x00000001ff007807 */ /* 0x000fe20000000000 */
[----:B------:R-:W-:Y:S01]  /*5130*/  UIADD3 UR20, UPT, UPT, UR13, UR59, URZ ;  /* 0x0000003b0d147290 */ /* 0x000fe2000fffe0ff */
[----:B------:R-:W-:Y:S01]  /*5140*/  IMAD.U32 R8, RZ, RZ, UR5 ;  /* 0x00000005ff087e24 */ /* 0x000fe2000f8e00ff */
[----:B------:R-:W-:Y:S01]  /*5150*/  LOP3.LUT R15, R15, 0x1, RZ, 0x3c, !PT ;  /* 0x000000010f0f7812 */ /* 0x000fe200078e3cff */
[----:B------:R-:W-:Y:S01]  /*5160*/  UPLOP3.LUT UP3, UPT, UPT, UPT, UPT, 0x80, 0x8 ;  /* 0x000000000008789c */ /* 0x000fe20003f6f070 */
[----:B------:R-:W-:Y:S01]  /*5170*/  LOP3.LUT R13, R13, R0, RZ, 0x3c, !PT ;  /* 0x000000000d0d7212 */ /* 0x000fe200078e3cff */
[----:B------:R-:W-:Y:S01]  /*5180*/  UIADD3 UR16, UPT, UPT, UR14, UR16, URZ ;  /* 0x000000100e107290 */ /* 0x000fe2000fffe0ff */
[----:B------:R-:W-:Y:S01]  /*5190*/  SEL R14, R14, RZ, P0 ;  /* 0x000000ff0e0e7207 */ /* 0x000fe20000000000 */
[----:B------:R-:W-:Y:S01]  /*51a0*/  UMOV UR36, UR29 ;  /* 0x0000001d00247c82 */ /* 0x000fe20008000000 */
[----:B------:R-:W-:Y:S01]  /*51b0*/  IMAD.U32 R9, RZ, RZ, UR4 ;  /* 0x00000004ff097e24 */ /* 0x000fe2000f8e00ff */
[----:B------:R-:W-:Y:S04]  /*51c0*/  @!P1 R2UR UR4, R8 ;  /* 0x00000000080492ca */ /* 0x000fe800000e0000 */
[----:B------:R-:W-:Y:S11]  /*51d0*/  @!P1 R2UR UR5, R9 ;  /* 0x00000000090592ca */ /* 0x000ff600000e0000 */
[----:B------:R-:W-:Y:S02]  /*51e0*/  @!UPT UIADD3 URZ, UPT, UPT, URZ, URZ, URZ ;  /* 0x000000fffffff290 */ /* 0x000fe4000fffe0ff */
[----:B------:R2:W-:Y:S01]  /*51f0*/  @!UP0 UTMALDG.3D [UR8], [UR4], desc[UR6] ;  /* 0x00000608040085b4 */ /* 0x0005e20008011000 */
[----:B------:R2:W-:Y:S01]  /*5200*/  @!P1 SYNCS.ARRIVE.TRANS64.RED.A0TR RZ, [UR21+0xb8], R7 ;  /* 0x0000b807ffff99a7 */ /* 0x0005e20008300415 */
[----:B------:R-:W-:Y:S01]  /*5210*/  SYNCS.ARRIVE.TRANS64.RED.A1T0 RZ, [UR37], RZ ;  /* 0x000000ffffff79a7 */ /* 0x000fe20008100425 */
[----:B------:R-:W-:Y:S05]  /*5220*/  BRA.U UP1, `(.L_x_92) ;  /* 0xfffffff101747547 */ /* 0x000fea000b83ffff */
[----:B------:R-:W-:-:S04]  /*5230*/  SHF.L.U32 R3, R15, 0x1f, RZ ;  /* 0x0000001f0f037819 */ /* 0x000fc800000006ff */
[----:B------:R-:W3:Y:S02]  /*5240*/  SYNCS.PHASECHK.TRANS64.TRYWAIT P0, [UR21+0xc0], R3 ;  /* 0x0000c003ff0075a7 */ /* 0x000ee40008001115 */
[----:B---3--:R-:W-:Y:S05]  /*5250*/  @!P0 BRA `(.L_x_93) ;  /* 0x0000005000bc8947 */ /* 0x008fea0003800000 */
.L_x_189:
[----:B------:R-:W4:Y:S02]  /*5260*/  SYNCS.PHASECHK.TRANS64.TRYWAIT P0, [UR21+0xc8], R3 ;  /* 0x0000c803ff0075a7 */ /* 0x000f240008001115 */
[----:B----4-:R-:W-:Y:S05]  /*5270*/  @!P0 BRA `(.L_x_94) ;  /* 0x0000005000cc8947 */ /* 0x010fea0003800000 */
.L_x_191:
[----:B------:R-:W4:Y:S02]  /*5280*/  SYNCS.PHASECHK.TRANS64.TRYWAIT P0, [UR21+0xd0], R3 ;  /* 0x0000d003ff0075a7 */ /* 0x000f240008001115 */
[----:B----4-:R-:W-:Y:S05]  /*5290*/  @!P0 BRA `(.L_x_95) ;  /* 0x0000005000dc8947 */ /* 0x010fea0003800000 */
.L_x_193:
[----:B---3--:R-:W-:-:S07]  /*52a0*/  MOV R0, UR21 ;  /* 0x0000001500007c02 */ /* 0x008fce0008000f00 */
.L_x_96:
[----:B---3--:R-:W-:-:S04]  /*52b0*/  SHF.L.U32 R3, R15, 0x1f, RZ ;  /* 0x0000001f0f037819 */ /* 0x008fc800000006ff */
[----:B------:R3:W4:Y:S03]  /*52c0*/  SYNCS.PHASECHK.TRANS64.TRYWAIT P0, [R0+URZ+0xd8], R3 ;  /* 0x0000d803000075a7 */ /* 0x00072600080011ff */
[----:B----4-:R-:W-:Y:S05]  /*52d0*/  @!P0 NANOSLEEP.SYNCS 0x989680 ;  /* 0x009896800000895d */ /* 0x010fea0003900000 */
[----:B------:R-:W4:Y:S02]  /*52e0*/  @!P0 SYNCS.PHASECHK.TRANS64 P0, [R0+URZ+0xd8], R3 ;  /* 0x0000d803000085a7 */ /* 0x000f2400080010ff */
[----:B-12-4-:R-:W-:Y:S05]  /*52f0*/  @P0 EXIT ;  /* 0x000000000000094d */ /* 0x016fea0003800000 */
[----:B------:R-:W-:Y:S05]  /*5300*/  BRA `(.L_x_96) ;  /* 0xfffffffc00e87947 */ /* 0x000fea000383ffff */
.L_x_81:
[----:B------:R-:W-:-:S06]  /*5310*/  UISETP.GE.AND UP0, UPT, UR17, 0x4, UPT ;  /* 0x000000041100788c */ /* 0x000fcc000bf06270 */
[----:B------:R-:W-:-:S13]  /*5320*/  PLOP3.LUT P0, PT, PT, PT, UP0, 0x80, 0x8 ;  /* 0x000000000008781c */ /* 0x000fda0003f0f008 */
[----:B------:R-:W-:Y:S05]  /*5330*/  @!P0 EXIT ;  /* 0x000000000000894d */ /* 0x000fea0003800000 */
[----:B------:R-:W1:Y:S08]  /*5340*/  S2UR UR4, SR_CgaCtaId ;  /* 0x00000000000479c3 */ /* 0x000e700000008800 */
[----:B------:R-:W-:Y:S01]  /*5350*/  BAR.SYNC.DEFER_BLOCKING 0x6, 0xa0 ;  /* 0x0182800000007b1d */ /* 0x000fe20000010000 */
[C---:B------:R-:W-:Y:S01]  /*5360*/  IMAD.SHL.U32 R7, R95.reuse, 0x40, RZ ;  /* 0x000000405f077824 */ /* 0x040fe200078e00ff */
[C---:B------:R-:W-:Y:S01]  /*5370*/  LOP3.LUT R97, R95.reuse, 0x60, RZ, 0xc0, !PT ;  /* 0x000000605f617812 */ /* 0x040fe200078ec0ff */
[----:B------:R-:W-:-:S02]  /*5380*/  IMAD.SHL.U32 R4, R95, 0x20, RZ ;  /* 0x000000205f047824 */ /* 0x000fc400078e00ff */
[----:B------:R-:W-:Y:S02]  /*5390*/  HFMA2 R36, -RZ, RZ, 0, 0 ;  /* 0x00000000ff247431 */ /* 0x000fe400000001ff */
[----:B------:R-:W-:Y:S01]  /*53a0*/  IMAD.SHL.U32 R6, R95, 0x2, RZ ;  /* 0x000000025f067824 */ /* 0x000fe200078e00ff */
[----:B------:R-:W-:Y:S01]  /*53b0*/  UMOV UR44, 0x400 ;  /* 0x00000400002c7882 */ /* 0x000fe20000000000 */
[----:B------:R-:W2:Y:S01]  /*53c0*/  LDC.64 R82, c[0x0][0x8b0] ;  /* 0x00022c00ff527b82 */ /* 0x000ea20000000a00 */
[----:B------:R-:W-:Y:S01]  /*53d0*/  LOP3.LUT R5, R7, 0x180, RZ, 0xc0, !PT ;  /* 0x0000018007057812 */ /* 0x000fe200078ec0ff */
[----:B------:R-:W-:Y:S01]  /*53e0*/  IMAD.U32 R37, R95, 0x10000, RZ ;  /* 0x000100005f257824 */ /* 0x000fe200078e00ff */
[----:B------:R-:W-:Y:S01]  /*53f0*/  LOP3.LUT R4, R4, 0xc00, RZ, 0xc0, !PT ;  /* 0x00000c0004047812 */ /* 0x000fe200078ec0ff */
[----:B------:R-:W-:Y:S01]  /*5400*/  IMAD.MOV.U32 R94, RZ, RZ, RZ ;  /* 0x000000ffff5e7224 */ /* 0x000fe200078e00ff */
[----:B------:R-:W-:Y:S01]  /*5410*/  LOP3.LUT R6, R5, 0x20, R6, 0xf8, !PT ;  /* 0x0000002005067812 */ /* 0x000fe200078ef806 */
[----:B------:R-:W-:Y:S01]  /*5420*/  IMAD.SHL.U32 R5, R95, 0x8, RZ ;  /* 0x000000085f057824 */ /* 0x000fe200078e00ff */
[----:B------:R-:W-:Y:S01]  /*5430*/  LOP3.LUT R4, R4, 0x40, R7, 0xf8, !PT ;  /* 0x0000004004047812 */ /* 0x000fe200078ef807 */
[----:B------:R-:W3:Y:S01]  /*5440*/  LDC.64 R80, c[0x0][0x8a8] ;  /* 0x00022a00ff507b82 */ /* 0x000ee20000000a00 */
[----:B------:R-:W-:Y:S01]  /*5450*/  LOP3.LUT R37, R37, 0x600000, RZ, 0xc0, !PT ;  /* 0x0060000025257812 */ /* 0x000fe200078ec0ff */
[----:B------:R-:W-:Y:S01]  /*5460*/  IMAD.MOV.U32 R89, RZ, RZ, RZ ;  /* 0x000000ffff597224 */ /* 0x000fe200078e00ff */
[----:B------:R-:W-:-:S02]  /*5470*/  LOP3.LUT R95, R95, 0x2, RZ, 0xc0, !PT ;  /* 0x000000025f5f7812 */ /* 0x000fc400078ec0ff */
[----:B------:R-:W-:Y:S02]  /*5480*/  CS2R R92, SRZ ;  /* 0x00000000005c7805 */ /* 0x000fe4000001ff00 */
[----:B------:R-:W-:Y:S01]  /*5490*/  LOP3.LUT R5, R6, 0x30, R5, 0x78, !PT ;  /* 0x0000003006057812 */ /* 0x000fe200078e7805 */
[----:B------:R-:W4:Y:S01]  /*54a0*/  LDCU UR57, c[0x0][0x370] ;  /* 0x00006e00ff3977ac */ /* 0x000f220008000800 */
[----:B------:R-:W-:Y:S01]  /*54b0*/  LOP3.LUT R4, R4, 0x200, R7, 0xf8, !PT ;  /* 0x0000020004047812 */ /* 0x000fe200078ef807 */
[----:B------:R-:W-:Y:S01]  /*54c0*/  IMAD.MOV R90, RZ, RZ, -R95 ;  /* 0x000000ffff5a7224 */ /* 0x000fe200078e0a5f */
[----:B------:R-:W-:Y:S01]  /*54d0*/  MOV R91, RZ ;  /* 0x000000ff005b7202 */ /* 0x000fe20000000f00 */
[----:B-1----:R-:W-:Y:S01]  /*54e0*/  ULEA UR44, UR4, UR44, 0x18 ;  /* 0x0000002c042c7291 */ /* 0x002fe2000f8ec0ff */
[----:B------:R-:W-:Y:S01]  /*54f0*/  LOP3.LUT R84, R4, R5, RZ, 0xfc, !PT ;  /* 0x0000000504547212 */ /* 0x000fe200078efcff */
[----:B------:R-:W1:Y:S02]  /*5500*/  LDCU.64 UR62, c[0x0][0x348] ;  /* 0x00006900ff3e77ac */ /* 0x000e640008000a00 */
[----:B------:R-:W-:-:S02]  /*5510*/  UIADD3 UR4, UPT, UPT, UR44, 0x4200, URZ ;  /* 0x000042002c047890 */ /* 0x000fc4000fffe0ff */
[----:B------:R-:W-:-:S03]  /*5520*/  UIADD3 UR5, UPT, UPT, UR44, 0x200, URZ ;  /* 0x000002002c057890 */ /* 0x000fc6000fffe0ff */
[----:B------:R-:W4:Y:S01]  /*5530*/  LDS R0, [UR44+0x1a0] ;  /* 0x0001a02cff007984 */ /* 0x000f220008000800 */
[----:B------:R-:W1:Y:S01]  /*5540*/  LDCU UR43, c[0x0][0xb0c] ;  /* 0x00016180ff2b77ac */ /* 0x000e620008000800 */
[----:B------:R-:W-:Y:S02]  /*5550*/  IMAD.U32 R96, RZ, RZ, UR4 ;  /* 0x00000004ff607e24 */ /* 0x000fe4000f8e00ff */
[----:B------:R-:W-:Y:S01]  /*5560*/  IMAD.U32 R98, RZ, RZ, UR5 ;  /* 0x00000005ff627e24 */ /* 0x000fe2000f8e00ff */
[----:B------:R-:W1:Y:S01]  /*5570*/  LDCU UR39, c[0x0][0xb30] ;  /* 0x00016600ff2777ac */ /* 0x000e620008000800 */
[----:B------:R-:W1:Y:S01]  /*5580*/  LDCU.64 UR46, c[0x0][0x888] ;  /* 0x00011100ff2e77ac */ /* 0x000e620008000a00 */
[----:B------:R-:W1:Y:S01]  /*5590*/  LDCU.64 UR40, c[0x0][0xb28] ;  /* 0x00016500ff2877ac */ /* 0x000e620008000a00 */
[----:B------:R-:W1:Y:S01]  /*55a0*/  LDCU.64 UR60, c[0x0][0x890] ;  /* 0x00011200ff3c77ac */ /* 0x000e620008000a00 */
[----:B------:R-:W1:Y:S01]  /*55b0*/  LDCU.128 UR52, c[0x0][0xb10] ;  /* 0x00016200ff3477ac */ /* 0x000e620008000c00 */
[----:B------:R-:W1:Y:S02]  /*55c0*/  LDCU UR56, c[0x0][0x374] ;  /* 0x00006e80ff3877ac */ /* 0x000e640008000800 */
[----:B-1234-:R-:W-:-:S07]  /*55d0*/  IMAD.IADD R37, R0, 0x1, R37 ;  /* 0x0000000100257824 */ /* 0x01efce00078e0225 */
.L_x_138:
[C---:B------:R-:W-:Y:S02]  /*55e0*/  LEA R3, R89.reuse, UR44, 0x3 ;  /* 0x0000002c59037c11 */ /* 0x040fe4000f8e18ff */
[----:B------:R-:W-:Y:S02]  /*55f0*/  SHF.L.U32 R0, R92, 0x1f, RZ ;  /* 0x0000001f5c007819 */ /* 0x000fe400000006ff */
[----:B------:R-:W-:Y:S02]  /*5600*/  LEA R5, R89, UR44, 0x4 ;  /* 0x0000002c59057c11 */ /* 0x000fe4000f8e20ff */
[----:B-1----:R-:W1:Y:S02]  /*5610*/  SYNCS.PHASECHK.TRANS64.TRYWAIT P0, [R3+URZ+0xf0], R0 ;  /* 0x0000f000030075a7 */ /* 0x002e6400080011ff */
[----:B-1----:R-:W-:Y:S05]  /*5620*/  @!P0 BRA `(.L_x_97) ;  /* 0x0000005000108947 */ /* 0x002fea0003800000 */
.L_x_194:
        /* <DEDUP_REMOVED lines=11> */
[----:B------:R-:W-:Y:S01]  /*56e0*/  PLOP3.LUT P0, PT, PT, PT, UP1, 0x80, 0x8 ;  /* 0x000000000008781c */ /* 0x000fe20003f0f018 */
[----:B------:R-:W-:Y:S11]  /*56f0*/  UP2UR UR45, UPR, URZ, 0x2 ;  /* 0x00000002ff2d7883 */ /* 0x000ff60008000000 */
[----:B------:R-:W-:Y:S01]  /*5700*/  @!UPT UIADD3 URZ, UPT, UPT, URZ, URZ, URZ ;  /* 0x000000fffffff290 */ /* 0x000fe2000fffe0ff */
[----:B-1----:R-:W-:Y:S02]  /*5710*/  @P0 SHF.R.U32.HI R0, RZ, 0x10, R5 ;  /* 0x00000010ff000819 */ /* 0x002fe40000011605 */
        /* <DEDUP_REMOVED lines=12> */
[----:B------:R-:W2:Y:S01]  /*57e0*/  LDCU UR12, c[0x0][0xb20] ;  /* 0x00016400ff0c77ac */ /* 0x000ea20008000800 */
[----:B------:R-:W-:Y:S02]  /*57f0*/  UIMAD.WIDE.U32 UR4, UR56, UR55, URZ ;  /* 0x00000037380472a5 */ /* 0x000fe4000f8e00ff */
[----:B------:R-:W-:Y:S02]  /*5800*/  UIMAD.WIDE.U32 UR6, UR57, UR52, URZ ;  /* 0x00000034390672a5 */ /* 0x000fe4000f8e00ff */
[----:B------:R-:W-:Y:S02]  /*5810*/  UISETP.NE.AND UP0, UPT, UR54, 0x1, UPT ;  /* 0x000000013600788c */ /* 0x000fe4000bf05270 */
[----:B------:R-:W-:Y:S02]  /*5820*/  UIMAD.WIDE.U32 UR8, UR37, UR55, URZ ;  /* 0x00000037250872a5 */ /* 0x000fe4000f8e00ff */
[----:B------:R-:W-:Y:S02]  /*5830*/  UIMAD.WIDE.U32 UR10, UR38, UR52, URZ ;  /* 0x00000034260a72a5 */ /* 0x000fe4000f8e00ff */
[----:B------:R-:W-:Y:S02]  /*5840*/  UISETP.NE.AND UP1, UPT, UR43, 0x1, UPT ;  /* 0x000000012b00788c */ /* 0x000fe4000bf25270 */
[----:B------:R-:W-:Y:S01]  /*5850*/  UISETP.NE.AND UP2, UPT, UR42, 0x1, UPT ;  /* 0x000000012a00788c */ /* 0x000fe2000bf45270 */
[----:B------:R-:W-:Y:S02]  /*5860*/  UMOV UR4, UR5 ;  /* 0x0000000500047c82 */ /* 0x000fe40008000000 */
[----:B--2---:R-:W-:Y:S03]  /*5870*/  USHF.R.U32.HI UR5, URZ, UR12, UR4 ;  /* 0x0000000cff057299 */ /* 0x004fe60008011604 */
[----:B------:R-:W-:Y:S02]  /*5880*/  UMOV UR4, UR7 ;  /* 0x0000000700047c82 */ /* 0x000fe40008000000 */
[----:B------:R-:W-:Y:S02]  /*5890*/  USHF.R.U32.HI UR7, URZ, UR53, UR4 ;  /* 0x00000035ff077299 */ /* 0x000fe40008011604 */
[----:B------:R-:W-:Y:S02]  /*58a0*/  USEL UR4, UR56, UR5, !UP0 ;  /* 0x0000000538047287 */ /* 0x000fe4000c000000 */
[----:B------:R-:W-:Y:S01]  /*58b0*/  USEL UR7, UR57, UR7, !UP1 ;  /* 0x0000000739077287 */ /* 0x000fe2000c800000 */
[----:B------:R-:W-:Y:S01]  /*58c0*/  UMOV UR5, UR9 ;  /* 0x0000000900057c82 */ /* 0x000fe20008000000 */
[----:B------:R-:W-:Y:S02]  /*58d0*/  UIMAD.WIDE.U32 UR8, UR4, UR40, URZ ;  /* 0x00000028040872a5 */ /* 0x000fe4000f8e00ff */
[----:B------:R-:W-:Y:S03]  /*58e0*/  USHF.R.U32.HI UR6, URZ, UR12, UR5 ;  /* 0x0000000cff067299 */ /* 0x000fe60008011605 */
[----:B------:R-:W-:Y:S01]  /*58f0*/  UMOV UR5, UR11 ;  /* 0x0000000b00057c82 */ /* 0x000fe20008000000 */
[----:B------:R-:W-:Y:S02]  /*5900*/  UIMAD.WIDE.U32 UR10, UR7, UR40, URZ ;  /* 0x00000028070a72a5 */ /* 0x000fe4000f8e00ff */
[----:B------:R-:W-:Y:S02]  /*5910*/  USHF.R.U32.HI UR12, URZ, UR53, UR5 ;  /* 0x00000035ff0c7299 */ /* 0x000fe40008011605 */
[----:B------:R-:W-:Y:S01]  /*5920*/  USEL UR6, UR37, UR6, !UP0 ;  /* 0x0000000625067287 */ /* 0x000fe2000c000000 */
[----:B------:R-:W-:Y:S02]  /*5930*/  UMOV UR5, UR9 ;  /* 0x0000000900057c82 */ /* 0x000fe40008000000 */
[----:B------:R-:W-:Y:S01]  /*5940*/  UMOV UR10, UR11 ;  /* 0x0000000b000a7c82 */ /* 0x000fe20008000000 */
[----:B------:R-:W-:Y:S02]  /*5950*/  @UP2 USHF.R.U32.HI UR4, URZ, UR41, UR5 ;  /* 0x00000029ff042299 */ /* 0x000fe40008011605 */
[----:B------:R-:W-:Y:S02]  /*5960*/  @UP2 USHF.R.U32.HI UR7, URZ, UR41, UR10 ;  /* 0x00000029ff072299 */ /* 0x000fe4000801160a */
[----:B------:R-:W-:Y:S02]  /*5970*/  UIMAD UR4, UR42, UR4, URZ ;  /* 0x000000042a0472a4 */ /* 0x000fe4000f8e02ff */
        /* <DEDUP_REMOVED lines=8> */
[----:B------:R-:W-:Y:S02]  /*5a00*/  USEL UR11, UR6, UR4, !UP2 ;  /* 0x00000004060b7287 */ /* 0x000fe4000d000000 */
[----:B------:R-:W-:Y:S02]  /*5a10*/  UIADD3 UR8, UPT, UPT, -UR5, URZ, URZ ;  /* 0x000000ff05087290 */ /* 0x000fe4000fffe1ff */
[----:B------:R-:W-:Y:S01]  /*5a20*/  UIADD3 UR10, UPT, UPT, -UR11, URZ, URZ ;  /* 0x000000ff0b0a7290 */ /* 0x000fe2000fffe1ff */
[----:B------:R-:W-:Y:S01]  /*5a30*/  @!UP0 UMOV UR4, UR9 ;  /* 0x0000000900048c82 */ /* 0x000fe20008000000 */
[----:B------:R-:W-:Y:S02]  /*5a40*/  UIADD3 UR9, UPT, UPT, -UR6, URZ, URZ ;  /* 0x000000ff06097290 */ /* 0x000fe4000fffe1ff */
[----:B------:R-:W-:Y:S02]  /*5a50*/  @!UP0 USHF.R.U32.HI UR4, URZ, UR41, UR4 ;  /* 0x00000029ff048299 */ /* 0x000fe40008011604 */
[----:B------:R-:W-:Y:S02]  /*5a60*/  UIMAD UR10, UR42, UR10, UR6 ;  /* 0x0000000a2a0a72a4 */ /* 0x000fe4000f8e0206 */
[----:B------:R-:W-:Y:S04]  /*5a70*/  @!UP0 USEL UR4, UR5, UR4, !UP2 ;  /* 0x0000000405048287 */ /* 0x000fe8000d000000 */
[----:B------:R-:W-:Y:S02]  /*5a80*/  @!UP0 UIMAD UR10, UR7, UR10, UR4 ;  /* 0x0000000a070a82a4 */ /* 0x000fe4000f8e0204 */
[----:B------:R-:W-:Y:S02]  /*5a90*/  @!UP0 UIADD3 UR11, UPT, UPT, UR11, -UR4, URZ ;  /* 0x800000040b0b8290 */ /* 0x000fe4000fffe0ff */
[----:B------:R-:W-:Y:S02]  /*5aa0*/  UIMAD UR7, UR43, UR8, UR38 ;  /* 0x000000082b0772a4 */ /* 0x000fe4000f8e0226 */
[----:B------:R-:W-:Y:S02]  /*5ab0*/  @!UP0 UIMAD UR6, UR11, UR42, UR5 ;  /* 0x0000002a0b0682a4 */ /* 0x000fe4000f8e0205 */
[----:B------:R-:W-:Y:S01]  /*5ac0*/  UIMAD UR4, UR54, UR9, UR37 ;  /* 0x00000009360472a4 */ /* 0x000fe2000f8e0225 */
[----:B------:R-:W-:Y:S02]  /*5ad0*/  @!UP0 UMOV UR5, UR10 ;  /* 0x0000000a00058c82 */ /* 0x000fe40008000000 */
[----:B------:R-:W-:Y:S02]  /*5ae0*/  UIMAD UR38, UR5, UR43, UR7 ;  /* 0x0000002b052672a4 */ /* 0x000fe4000f8e0207 */
[----:B------:R-:W-:Y:S11]  /*5af0*/  UIMAD UR37, UR6, UR54, UR4 ;  /* 0x00000036062572a4 */ /* 0x000ff6000f8e0204 */
[----:B------:R-:W-:Y:S01]  /*5b00*/  @!UPT UIADD3 URZ, UPT, UPT, URZ, URZ, URZ ;  /* 0x000000fffffff290 */ /* 0x000fe2000fffe0ff */
.L_x_98:
[----:B------:R-:W-:Y:S01]  /*5b10*/  UISETP.NE.AND UP0, UPT, UR39, 0x1, UPT ;  /* 0x000000012700788c */ /* 0x000fe2000bf05270 */
[----:B------:R-:W-:Y:S01]  /*5b20*/  IADD3 R89, PT, PT, R89, 0x1, RZ ;  /* 0x0000000159597810 */ /* 0x000fe20007ffe0ff */
[----:B------:R-:W-:Y:S02]  /*5b30*/  UIADD3 UR11, UPT, UPT, UR44, 0x200, URZ ;  /* 0x000002002c0b7890 */ /* 0x000fe4000fffe0ff */
[----:B------:R-:W-:Y:S02]  /*5b40*/  USHF.L.U32 UR50, UR16, 0x6, URZ ;  /* 0x0000000610327899 */ /* 0x000fe400080006ff */
[----:B------:R-:W-:Y:S05]  /*5b50*/  USHF.L.U32 UR49, UR20, 0x8, URZ ;  /* 0x0000000814317899 */ /* 0x000fea00080006ff */
[----:B------:R-:W2:Y:S01]  /*5b60*/  @!UP0 LDCU.128 UR12, c[0x0][0xb10] ;  /* 0x00016200ff0c87ac */ /* 0x000ea20008000c00 */
[----:B------:R-:W3:Y:S01]  /*5b70*/  @!UP0 LDCU UR5, c[0x0][0xb0c] ;  /* 0x00016180ff0587ac */ /* 0x000ee20008000800 */
[----:B------:R-:W4:Y:S01]  /*5b80*/  @!UP0 LDCU UR10, c[0x0][0xb20] ;  /* 0x00016400ff0a87ac */ /* 0x000f220008000800 */
[----:B--2---:R-:W-:Y:S02]  /*5b90*/  UIMAD.WIDE.U32 UR8, UR38, UR12, URZ ;  /* 0x0000000c260872a5 */ /* 0x004fe4000f8e00ff */
[----:B------:R-:W-:Y:S02]  /*5ba0*/  UIMAD.WIDE.U32 UR6, UR37, UR15, URZ ;  /* 0x0000000f250672a5 */ /* 0x000fe4000f8e00ff */
[----:B------:R-:W-:Y:S03]  /*5bb0*/  @!UP0 UISETP.NE.AND UP1, UPT, UR14, 0x1, UPT ;  /* 0x000000010e00888c */ /* 0x000fe6000bf25270 */
[----:B------:R-:W-:Y:S01]  /*5bc0*/  @!UP0 UMOV UR4, UR9 ;  /* 0x0000000900048c82 */ /* 0x000fe20008000000 */
[----:B---3--:R-:W-:Y:S02]  /*5bd0*/  @!UP0 UISETP.NE.AND UP2, UPT, UR5, 0x1, UPT ;  /* 0x000000010500888c */ /* 0x008fe4000bf45270 */
[----:B------:R-:W-:Y:S01]  /*5be0*/  @!UP0 USHF.R.U32.HI UR4, URZ, UR13, UR4 ;  /* 0x0000000dff048299 */ /* 0x000fe20008011604 */
[----:B------:R-:W-:Y:S02]  /*5bf0*/  @!UP0 UMOV UR6, UR7 ;  /* 0x0000000700068c82 */ /* 0x000fe40008000000 */
[----:B----4-:R-:W-:Y:S02]  /*5c00*/  @!UP0 USHF.R.U32.HI UR6, URZ, UR10, UR6 ;  /* 0x0000000aff068299 */ /* 0x010fe40008011606 */
[----:B------:R-:W-:Y:S02]  /*5c10*/  @!UP0 USEL UR7, UR38, UR4, !UP2 ;  /* 0x0000000426078287 */ /* 0x000fe4000d000000 */
[----:B------:R-:W-:Y:S04]  /*5c20*/  @!UP0 USEL UR6, UR37, UR6, !UP1 ;  /* 0x0000000625068287 */ /* 0x000fe8000c800000 */
[----:B------:R-:W-:Y:S02]  /*5c30*/  @!UP0 UIADD3 UR4, UPT, UPT, -UR7, UR6, URZ ;  /* 0x0000000607048290 */ /* 0x000fe4000fffe1ff */
[----:B------:R-:W-:Y:S02]  /*5c40*/  @!UP0 UIADD3 UR6, UPT, UPT, UR7, -UR6, URZ ;  /* 0x8000000607068290 */ /* 0x000fe4000fffe0ff */
[----:B------:R-:W-:Y:S02]  /*5c50*/  @!UP0 UIMAD UR38, UR4, UR5, UR38 ;  /* 0x00000005042682a4 */ /* 0x000fe4000f8e0226 */
[----:B------:R-:W-:Y:S02]  /*5c60*/  @!UP0 UIMAD UR37, UR6, UR14, UR37 ;  /* 0x0000000e062582a4 */ /* 0x000fe4000f8e0225 */
[----:B------:R-:W-:Y:S09]  /*5c70*/  ULOP3.LUT UP0, URZ, UR11, 0x1b0, URZ, 0xc0, !UPT ;  /* 0x000001b00bff7892 */ /* 0x000ff2000f80c0ff */
[----:B------:R-:W-:Y:S05]  /*5c80*/  BRA.U !UP0, `(.L_x_99) ;  /* 0x0000000108407547 */ /* 0x000fea000b800000 */
[----:B------:R-:W2:Y:S01]  /*5c90*/  LDCU.64 UR8, c[0x4][0x88] ;  /* 0x01001100ff0877ac */ /* 0x000ea20008000a00 */
[----:B------:R-:W-:Y:S01]  /*5ca0*/  MOV R3, 0x0 ;  /* 0x0000000000037802 */ /* 0x000fe20000000f00 */
[----:B------:R-:W-:Y:S02]  /*5cb0*/  HFMA2 R12, -RZ, RZ, 0, 5.9604644775390625e-08 ;  /* 0x00000001ff0c7431 */ /* 0x000fe400000001ff */
[----:B------:R-:W-:Y:S02]  /*5cc0*/  IMAD.MOV.U32 R8, RZ, RZ, 0x70 ;  /* 0x00000070ff087424 */ /* 0x000fe400078e00ff */
[----:B------:R-:W-:Y:S01]  /*5cd0*/  IMAD.MOV.U32 R13, RZ, RZ, RZ ;  /* 0x000000ffff0d7224 */ /* 0x000fe200078e00ff */
[----:B------:R-:W3:Y:S01]  /*5ce0*/  LDCU.64 UR6, c[0x4][0x90] ;  /* 0x01001200ff0677ac */ /* 0x000ee20008000a00 */
[----:B------:R-:W4:Y:S01]  /*5cf0*/  LDC.64 R2, c[0x4][R3] ;  /* 0x0100000003027b82 */ /* 0x000f220000000a00 */
[----:B------:R-:W1:Y:S01]  /*5d00*/  LDCU.64 UR4, c[0x4][0x8] ;  /* 0x01000100ff0477ac */ /* 0x000e620008000a00 */
[----:B--2---:R-:W-:Y:S01]  /*5d10*/  MOV R5, UR9 ;  /* 0x0000000900057c02 */ /* 0x004fe20008000f00 */
[----:B------:R-:W-:Y:S01]  /*5d20*/  IMAD.U32 R4, RZ, RZ, UR8 ;  /* 0x00000008ff047e24 */ /* 0x000fe2000f8e00ff */
[----:B---3--:R-:W-:Y:S01]  /*5d30*/  MOV R7, UR7 ;  /* 0x0000000700077c02 */ /* 0x008fe20008000f00 */
[----:B------:R-:W-:Y:S01]  /*5d40*/  IMAD.U32 R6, RZ, RZ, UR6 ;  /* 0x00000006ff067e24 */ /* 0x000fe2000f8e00ff */
[----:B-1----:R-:W-:Y:S01]  /*5d50*/  MOV R11, UR5 ;  /* 0x00000005000b7c02 */ /* 0x002fe20008000f00 */
[----:B------:R-:W-:Y:S02]  /*5d60*/  IMAD.U32 R10, RZ, RZ, UR4 ;  /* 0x00000004ff0a7e24 */ /* 0x000fe4000f8e00ff */
[----:B------:R-:W-:Y:S07]  /*5d70*/  LEPC R20, `(.L_x_99) ;  /* 0x000000001014794e */ /* 0x000fee0000000000 */
[----:B----45:R-:W-:Y:S05]  /*5d80*/  CALL.ABS.NOINC R2 ;  /* 0x0000000002007343 */ /* 0x030fea0003c00000 */
.L_x_99:
[----:B------:R-:W-:Y:S01]  /*5d90*/  LOP3.LUT P0, RZ, R96, 0x1b0, RZ, 0xc0, !PT ;  /* 0x000001b060ff7812 */ /* 0x000fe2000780c0ff */
[----:B------:R-:W-:Y:S11]  /*5da0*/  BSSY.RECONVERGENT B6, `(.L_x_100) ;  /* 0x0000013000067945 */ /* 0x000ff60003800200 */
[----:B------:R-:W-:Y:S01]  /*5db0*/  @!UPT UIADD3 URZ, UPT, UPT, URZ, URZ, URZ ;  /* 0x000000fffffff290 */ /* 0x000fe2000fffe0ff */
[----:B------:R-:W-:Y:S05]  /*5dc0*/  @!P0 BRA `(.L_x_101) ;  /* 0x0000000000408947 */ /* 0x000fea0003800000 */
        /* <DEDUP_REMOVED lines=16> */
.L_x_101:
[----:B------:R-:W-:Y:S05]  /*5ed0*/  BSYNC.RECONVERGENT B6 ;  /* 0x0000000000067941 */ /* 0x000fea0003800200 */
.L_x_100:
[----:B------:R-:W-:Y:S01]  /*5ee0*/  R2UR UR4, R88 ;  /* 0x00000000580472ca */ /* 0x000fe200000e0000 */
[----:B------:R-:W-:Y:S01]  /*5ef0*/  UISETP.NE.U32.AND UP0, UPT, UR60, URZ, UPT ;  /* 0x000000ff3c00728c */ /* 0x000fe2000bf05070 */
[----:B------:R-:W-:Y:S02]  /*5f00*/  ISETP.NE.U32.AND P4, PT, R82, RZ, PT ;  /* 0x000000ff5200720c */ /* 0x000fe40003f85070 */
[----:B------:R-:W-:Y:S01]  /*5f10*/  ISETP.NE.U32.AND P2, PT, RZ, UR46, PT ;  /* 0x0000002eff007c0c */ /* 0x000fe2000bf45070 */
[----:B------:R-:W-:Y:S01]  /*5f20*/  UISETP.NE.AND.EX UP1, UPT, UR61, URZ, UPT, UP0 ;  /* 0x000000ff3d00728c */ /* 0x000fe2000bf25300 */
[----:B------:R-:W-:Y:S01]  /*5f30*/  ISETP.NE.AND.EX P4, PT, R83, RZ, PT, P4 ;  /* 0x000000ff5300720c */ /* 0x000fe20003f85340 */
[----:B------:R-:W-:Y:S01]  /*5f40*/  UPLOP3.LUT UP0, UPT, UPT, UPT, UPT, 0x40, 0x4 ;  /* 0x000000000004789c */ /* 0x000fe20003f0e870 */
[----:B------:R-:W-:Y:S05]  /*5f50*/  ISETP.NE.AND.EX P2, PT, RZ, UR47, PT, P2 ;  /* 0x0000002fff007c0c */ /* 0x000fea000bf45320 */
[----:B------:R-:W-:Y:S06]  /*5f60*/  UISETP.NE.AND UP2, UPT, UR4, URZ, UPT ;  /* 0x000000ff0400728c */ /* 0x000fec000bf45270 */
[----:B------:R-:W-:Y:S05]  /*5f70*/  PLOP3.LUT P1, PT, PT, PT, UP2, 0x80, 0x8 ;  /* 0x000000000008781c */ /* 0x000fea0003f2f028 */
[----:B------:R-:W-:Y:S06]  /*5f80*/  @UP2 UPLOP3.LUT UP0, UPT, UPT, UPT, UP1, 0x80, 0x8 ;  /* 0x000000000008289c */ /* 0x000fec0003f0f010 */
[----:B------:R-:W-:Y:S01]  /*5f90*/  PLOP3.LUT P0, PT, PT, PT, UP0, 0x80, 0x8 ;  /* 0x000000000008781c */ /* 0x000fe20003f0f008 */
[----:B------:R-:W-:Y:S01]  /*5fa0*/  @!UPT UIADD3 URZ, UPT, UPT, URZ, URZ, URZ ;  /* 0x000000fffffff290 */ /* 0x000fe2000fffe0ff */
[----:B------:R-:W-:Y:S11]  /*5fb0*/  BRA.U !UP1, `(.L_x_102) ;  /* 0x00000001093c7547 */ /* 0x000ff6000b800000 */
[----:B------:R-:W-:Y:S01]  /*5fc0*/  UISETP.NE.U32.AND UP0, UPT, UR46, URZ, UPT ;  /* 0x000000ff2e00728c */ /* 0x000fe2000bf05070 */
[----:B-1----:R-:W-:Y:S01]  /*5fd0*/  HFMA2 R0, -RZ, RZ, 0, 5.9604644775390625e-08 ;  /* 0x00000001ff007431 */ /* 0x002fe200000001ff */
[----:B------:R-:W1:Y:S01]  /*5fe0*/  LDCU.64 UR8, c[0x0][0x358] ;  /* 0x00006b00ff0877ac */ /* 0x000e620008000a00 */
[----:B------:R-:W-:Y:S01]  /*5ff0*/  IMAD.MOV.U32 R85, RZ, RZ, 0x1 ;  /* 0x00000001ff557424 */ /* 0x000fe200078e00ff */
[----:B------:R-:W-:Y:S06]  /*6000*/  UISETP.NE.AND.EX UP0, UPT, UR47, URZ, UPT, UP0 ;  /* 0x000000ff2f00728c */ /* 0x000fec000bf05300 */
[----:B------:R-:W-:Y:S05]  /*6010*/  PLOP3.LUT P3, PT, PT, PT, UP0, 0x80, 0x8 ;  /* 0x000000000008781c */ /* 0x000fea0003f6f008 */
[----:B------:R-:W2:Y:S01]  /*6020*/  @UP0 LDCU.64 UR4, c[0x0][0x888] ;  /* 0x00011100ff0407ac */ /* 0x000ea20008000a00 */
[----:B------:R-:W-:Y:S07]  /*6030*/  @UP0 UIMAD UR6, UR36, UR60, URZ ;  /* 0x0000003c240602a4 */ /* 0x000fee000f8e02ff */
[----:B------:R-:W-:Y:S01]  /*6040*/  @!P3 PRMT R85, R0, 0x7610, R85 ;  /* 0x000076100055b816 */ /* 0x000fe20000000055 */
[----:B--2---:R-:W-:Y:S06]  /*6050*/  @UP0 UIMAD.WIDE UR4, UR6, 0x4, UR4 ;  /* 0x00000004060408a5 */ /* 0x004fec000f8e0204 */
[----:B------:R-:W-:Y:S01]  /*6060*/  IMAD.U32 R2, RZ, RZ, UR4 ;  /* 0x00000004ff027e24 */ /* 0x000fe2000f8e00ff */
[----:B------:R-:W-:Y:S04]  /*6070*/  MOV R3, UR5 ;  /* 0x0000000500037c02 */ /* 0x000fe80008000f00 */
[----:B------:R-:W2:Y:S01]  /*6080*/  @!UP0 LDCU UR4, c[0x0][0x880] ;  /* 0x00011000ff0487ac */ /* 0x000ea20008000800 */
[----:B-1---5:R3:W5:Y:S02]  /*6090*/  @P3 LDG.E R41, desc[UR8][R2.64] ;  /* 0x0000000802293981 */ /* 0x022764000c1e1900 */
[----:B--23--:R-:W-:Y:S02]  /*60a0*/  @!P3 IMAD.U32 R41, RZ, RZ, UR4 ;  /* 0x00000004ff29be24 */ /* 0x00cfe4000f8e00ff */
.L_x_102:
[----:B------:R-:W-:Y:S05]  /*60b0*/  @!P4 BRA `(.L_x_103) ;  /* 0x000000000024c947 */ /* 0x000fea0003800000 */
[----:B------:R-:W-:Y:S01]  /*60c0*/  ISETP.NE.U32.AND P3, PT, R80, RZ, PT ;  /* 0x000000ff5000720c */ /* 0x000fe20003f65070 */
[----:B------:R-:W2:Y:S03]  /*60d0*/  LDCU.64 UR4, c[0x0][0x358] ;  /* 0x00006b00ff0477ac */ /* 0x000ea60008000a00 */
[----:B------:R-:W-:Y:S11]  /*60e0*/  ISETP.NE.AND.EX P3, PT, R81, RZ, PT, P3 ;  /* 0x000000ff5100720c */ /* 0x000ff60003f65330 */
[----:B------:R-:W-:Y:S02]  /*60f0*/  @!UPT UIADD3 URZ, UPT, UPT, URZ, URZ, URZ ;  /* 0x000000fffffff290 */ /* 0x000fe4000fffe0ff */
[----:B------:R-:W3:Y:S01]  /*6100*/  @P3 LDC.64 R2, c[0x0][0x8a8] ;  /* 0x00022a00ff023b82 */ /* 0x000ee20000000a00 */
[----:B-1----:R-:W-:Y:S04]  /*6110*/  @P3 IMAD R0, R82, UR36, RZ ;  /* 0x0000002452003c24 */ /* 0x002fe8000f8e02ff */
[----:B---3--:R-:W-:Y:S05]  /*6120*/  @P3 IMAD.WIDE R2, R0, 0x4, R2 ;  /* 0x0000000400023825 */ /* 0x008fea00078e0202 */
[----:B--2--5:R2:W5:Y:S02]  /*6130*/  @P3 LDG.E R38, desc[UR4][R2.64] ;  /* 0x0000000402263981 */ /* 0x024564000c1e1900 */
[----:B--2---:R-:W3:Y:S02]  /*6140*/  @!P3 LDC R38, c[0x0][0x8a0] ;  /* 0x00022800ff26bb82 */ /* 0x004ee40000000800 */
.L_x_103:
[----:B-----5:R-:W-:Y:S01]  /*6150*/  FSETP.NEU.AND P4, PT, R41, RZ, PT ;  /* 0x000000ff2900720b */ /* 0x020fe20003f8d000 */
[----:B------:R-:W-:Y:S01]  /*6160*/  BSSY B1, `(.L_x_104) ;  /* 0x0000042000017945 */ /* 0x000fe20003800000 */
[----:B------:R-:W-:Y:S01]  /*6170*/  SEL R6, RZ, 0xffffffff, P2 ;  /* 0xffffffffff067807 */ /* 0x000fe20001000000 */
[----:B------:R-:W-:Y:S01]  /*6180*/  IMAD.MOV.U32 R100, RZ, RZ, 0x1 ;  /* 0x00000001ff647424 */ /* 0x000fe200078e00ff */
[----:B------:R-:W-:Y:S02]  /*6190*/  LOP3.LUT P3, RZ, R85, 0xff, RZ, 0xc0, !PT ;  /* 0x000000ff55ff7812 */ /* 0x000fe4000786c0ff */
[----:B------:R-:W-:Y:S02]  /*61a0*/  CS2R R78, SRZ ;  /* 0x00000000004e7805 */ /* 0x000fe4000001ff00 */
[----:B------:R-:W-:Y:S02]  /*61b0*/  @P1 SEL R3, RZ, 0xffffffff, P4 ;  /* 0xffffffffff031807 */ /* 0x000fe40002000000 */
[----:B------:R-:W-:Y:S02]  /*61c0*/  CS2R R76, SRZ ;  /* 0x00000000004c7805 */ /* 0x000fe4000001ff00 */
[----:B------:R-:W-:Y:S02]  /*61d0*/  LEA R2, R93, UR44, 0x3 ;  /* 0x0000002c5d027c11 */ /* 0x000fe4000f8e18ff */
[----:B------:R-:W-:Y:S02]  /*61e0*/  CS2R R74, SRZ ;  /* 0x00000000004a7805 */ /* 0x000fe4000001ff00 */
[----:B------:R-:W-:Y:S02]  /*61f0*/  @P0 SEL R3, R6, R3, !P3 ;  /* 0x0000000306030207 */ /* 0x000fe40005800000 */
[----:B------:R-:W-:Y:S02]  /*6200*/  CS2R R72, SRZ ;  /* 0x0000000000487805 */ /* 0x000fe4000001ff00 */
[----:B------:R-:W-:Y:S02]  /*6210*/  LEA R71, R36, UR44, 0x3 ;  /* 0x0000002c24477c11 */ /* 0x000fe4000f8e18ff */
[----:B------:R-:W-:Y:S02]  /*6220*/  @P1 LOP3.LUT R3, R3, 0x1, RZ, 0xc0, !PT ;  /* 0x0000000103031812 */ /* 0x000fe400078ec0ff */
[----:B------:R-:W-:Y:S02]  /*6230*/  SHF.L.U32 R4, R94, 0x1f, RZ ;  /* 0x0000001f5e047819 */ /* 0x000fe400000006ff */
[----:B------:R-:W-:Y:S02]  /*6240*/  ISETP.NE.U32.OR P6, PT, R3, 0x1, !P1 ;  /* 0x000000010300780c */ /* 0x000fe40004fc5470 */
[----:B------:R-:W-:Y:S02]  /*6250*/  PLOP3.LUT P2, PT, PT, PT, UP1, 0x80, 0x8 ;  /* 0x000000000008781c */ /* 0x000fe40003f4f018 */
[----:B------:R-:W-:Y:S02]  /*6260*/  LEA.HI R39, R36, R36, RZ, 0x1 ;  /* 0x0000002424277211 */ /* 0x000fe400078f08ff */
[----:B------:R-:W-:Y:S02]  /*6270*/  SEL R3, RZ, 0xffffffff, P4 ;  /* 0xffffffffff037807 */ /* 0x000fe40002000000 */
[----:B------:R-:W-:Y:S01]  /*6280*/  P2R R102, PR, RZ, 0x40 ;  /* 0x00000040ff667803 */ /* 0x000fe20000000000 */
[C---:B-1----:R-:W-:Y:S01]  /*6290*/  IMAD.SHL.U32 R0, R39.reuse, 0x80, RZ ;  /* 0x0000008027007824 */ /* 0x042fe200078e00ff */
[----:B------:R-:W-:Y:S03]  /*62a0*/  LOP3.LUT R39, R39, 0xffe, RZ, 0xc0, !PT ;  /* 0x00000ffe27277812 */ /* 0x000fe600078ec0ff */
[----:B------:R-:W-:Y:S02]  /*62b0*/  @P6 SHF.L.U32 R5, R91, 0x1f, RZ ;  /* 0x0000001f5b056819 */ /* 0x000fe400000006ff */
[----:B------:R-:W-:Y:S01]  /*62c0*/  @P2 SEL R3, R6, R3, !P3 ;  /* 0x0000000306032207 */ /* 0x000fe20005800000 */
[----:B------:R-:W-:Y:S01]  /*62d0*/  IMAD.IADD R39, R36, 0x1, -R39 ;  /* 0x0000000124277824 */ /* 0x000fe200078e0a27 */
[----:B------:R-:W1:Y:S01]  /*62e0*/  @P6 SYNCS.PHASECHK.TRANS64.TRYWAIT P1, [R2+URZ+0xa0], R5 ;  /* 0x0000a005020065a7 */ /* 0x000e6200080211ff */
[----:B------:R-:W-:Y:S02]  /*62f0*/  LOP3.LUT R0, R0, 0xffffff00, RZ, 0xc0, !PT ;  /* 0xffffff0000007812 */ /* 0x000fe400078ec0ff */
[----:B------:R-:W-:Y:S03]  /*6300*/  LOP3.LUT R3, R3, 0x1, RZ, 0xc0, !PT ;  /* 0x0000000103037812 */ /* 0x000fe600078ec0ff */
[----:B------:R-:W-:Y:S01]  /*6310*/  IMAD.IADD R0, R37, 0x1, R0 ;  /* 0x0000000125007824 */ /* 0x000fe200078e0200 */
[----:B------:R-:W-:Y:S03]  /*6320*/  ISETP.NE.U32.AND P5, PT, R3, 0x1, PT ;  /* 0x000000010300780c */ /* 0x000fe60003fa5070 */
[----:B------:R-:W-:Y:S01]  /*6330*/  IMAD R39, R39, 0x100000, R0 ;  /* 0x0010000027277824 */ /* 0x000fe200078e0200 */
[----:B------:R-:W-:Y:S01]  /*6340*/  P2R R101, PR, RZ, 0x20 ;  /* 0x00000020ff657803 */ /* 0x000fe20000000000 */
[----:B------:R2:W4:Y:S01]  /*6350*/  SYNCS.PHASECHK.TRANS64.TRYWAIT P0, [R71+URZ+0x110], R4 ;  /* 0x00011004470075a7 */ /* 0x00052200080011ff */
[----:B-1----:R-:W-:Y:S01]  /*6360*/  @P6 SEL R100, RZ, 0x1, !P1 ;  /* 0x00000001ff646807 */ /* 0x002fe20004800000 */
[----:B--2---:R-:W-:Y:S06]  /*6370*/  @!P6 BRA `(.L_x_105) ;  /* 0x000000000080e947 */ /* 0x004fec0003800000 */
[----:B------:R-:W-:Y:S01]  /*6380*/  @P5 IMAD R6, R93, 0x1000, R84 ;  /* 0x000010005d065824 */ /* 0x000fe200078e0254 */
[----:B------:R-:W1:Y:S01]  /*6390*/  S2R R0, SR_CgaCtaId ;  /* 0x0000000000007919 */ /* 0x000e620000008800 */
[----:B------:R-:W-:Y:S01]  /*63a0*/  ISETP.NE.AND P1, PT, R100, RZ, PT ;  /* 0x000000ff6400720c */ /* 0x000fe20003f25270 */
[----:B------:R-:W-:Y:S01]  /*63b0*/  BSSY B0, `(.L_x_106) ;  /* 0x000000b000007945 */ /* 0x000fe20003800000 */
[----:B------:R-:W-:Y:S01]  /*63c0*/  @P5 VIADD R5, R6, UR44 ;  /* 0x0000002c06055c36 */ /* 0x000fe20008000000 */
[----:B------:R-:W-:Y:S02]  /*63d0*/  CS2R R74, SRZ ;  /* 0x00000000004a7805 */ /* 0x000fe4000001ff00 */
[----:B------:R-:W-:Y:S02]  /*63e0*/  CS2R R72, SRZ ;  /* 0x0000000000487805 */ /* 0x000fe4000001ff00 */
[----:B------:R-:W-:Y:S01]  /*63f0*/  CS2R R78, SRZ ;  /* 0x00000000004e7805 */ /* 0x000fe2000001ff00 */
[----:B------:R-:W-:Y:S01]  /*6400*/  @P5 IMAD R5, R95, -0x10, R5 ;  /* 0xfffffff05f055824 */ /* 0x000fe200078e0205 */
[----:B------:R-:W-:Y:S04]  /*6410*/  CS2R R76, SRZ ;  /* 0x00000000004c7805 */ /* 0x000fe8000001ff00 */
[----:B------:R-:W-:Y:S05]  /*6420*/  @P1 BRA `(.L_x_107) ;  /* 0x00000000000c1947 */ /* 0x000fea0003800000 */
[----:B------:R-:W-:Y:S04]  /*6430*/  SHF.L.U32 R3, R91, 0x1f, RZ ;  /* 0x0000001f5b037819 */ /* 0x000fe800000006ff */
[----:B------:R-:W2:Y:S02]  /*6440*/  SYNCS.PHASECHK.TRANS64.TRYWAIT P1, [R2+URZ+0xa0], R3 ;  /* 0x0000a003020075a7 */ /* 0x000ea400080211ff */
[----:B--2---:R-:W-:Y:S05]  /*6450*/  @!P1 BRA `(.L_x_108) ;  /* 0x0000004000989947 */ /* 0x004fea0003800000 */
.L_x_107:
[----:B------:R-:W-:Y:S05]  /*6460*/  BSYNC B0 ;  /* 0x0000000000007941 */ /* 0x000fea0003800000 */
.L_x_106:
[----:B------:R-:W-:Y:S01]  /*6470*/  ISETP.NE.AND P1, PT, R101, RZ, PT ;  /* 0x000000ff6500720c */ /* 0x000fe20003f25270 */
[----:B--2---:R-:W-:Y:S02]  /*6480*/  VIADD R3, R2, 0xc0 ;  /* 0x000000c002037836 */ /* 0x004fe40000000000 */
[----:B------:R-:W-:Y:S03]  /*6490*/  VIADD R93, R93, 0x1 ;  /* 0x000000015d5d7836 */ /* 0x000fe60000000000 */
[----:B-1----:R-:W-:Y:S07]  /*64a0*/  PRMT R0, R0, 0x654, R3 ;  /* 0x0000065400007816 */ /* 0x002fee0000000003 */
[----:B------:R1:W2:Y:S04]  /*64b0*/  @P1 LDS.128 R72, [R6+UR44+0x200] ;  /* 0x0002002c06481984 */ /* 0x0002a80008000c00 */
[----:B------:R1:W1:Y:S01]  /*64c0*/  @P1 LDS.128 R76, [R5+0x210] ;  /* 0x00021000054c1984 */ /* 0x0002620000000c00 */
[C---:B------:R-:W-:Y:S01]  /*64d0*/  ISETP.NE.AND P1, PT, R93.reuse, 0x4, PT ;  /* 0x000000045d00780c */ /* 0x040fe20003f25270 */
[----:B------:R-:W-:Y:S01]  /*64e0*/  @!PT LDS RZ, [RZ] ;  /* 0x00000000fffff984 */ /* 0x000fe20000000800 */
[----:B------:R-:W-:Y:S01]  /*64f0*/  @!PT LDS RZ, [RZ] ;  /* 0x00000000fffff984 */ /* 0x000fe20000000800 */
[----:B------:R-:W-:Y:S01]  /*6500*/  @!PT LDS RZ, [RZ] ;  /* 0x00000000fffff984 */ /* 0x000fe20000000800 */
[----:B------:R-:W-:Y:S01]  /*6510*/  @!PT LDS RZ, [RZ] ;  /* 0x00000000fffff984 */ /* 0x000fe20000000800 */
[----:B------:R5:W-:Y:S06]  /*6520*/  MEMBAR.ALL.CTA ;  /* 0x0000000000007992 */ /* 0x000bec0000008000 */
[----:B-----5:R-:W5:Y:S01]  /*6530*/  FENCE.VIEW.ASYNC.S ;  /* 0x00000000000073c6 */ /* 0x020f620000000000 */
[----:B------:R-:W-:Y:S01]  /*6540*/  SEL R93, R93, RZ, P1 ;  /* 0x000000ff5d5d7207 */ /* 0x000fe20000800000 */
[----:B-----5:R5:W-:Y:S02]  /*6550*/  SYNCS.ARRIVE.TRANS64.RED.A1T0 RZ, [R0+URZ], RZ ;  /* 0x000000ff00ff79a7 */ /* 0x020be400081004ff */
[----:B-----5:R-:W-:Y:S04]  /*6560*/  SEL R0, RZ, 0x1, P1 ;  /* 0x00000001ff007807 */ /* 0x020fe80000800000 */
[----:B--2---:R-:W-:Y:S02]  /*6570*/  LOP3.LUT R91, R91, R0, RZ, 0x3c, !PT ;  /* 0x000000005b5b7212 */ /* 0x004fe400078e3cff */
.L_x_105:
[----:B------:R-:W-:Y:S05]  /*6580*/  BSYNC B1 ;  /* 0x0000000000017941 */ /* 0x000fea0003800000 */
.L_x_104:
[----:B------:R-:W-:Y:S04]  /*6590*/  SHF.R.U32.HI R3, RZ, 0x15, R39 ;  /* 0x00000015ff037819 */ /* 0x000fe80000011627 */
[----:B------:R-:W-:Y:S01]  /*65a0*/  LOP3.LUT P1, RZ, R3, 0x3, R86, 0x48, !PT ;  /* 0x0000000303ff7812 */ /* 0x000fe20007824856 */
[----:B------:R-:W-:Y:S01]  /*65b0*/  @!UPT UIADD3 URZ, UPT, UPT, URZ, URZ, URZ ;  /* 0x000000fffffff290 */ /* 0x000fe2000fffe0ff */
[----:B----4-:R-:W-:Y:S11]  /*65c0*/  @P0 BRA `(.L_x_109) ;  /* 0x0000000000080947 */ /* 0x010ff60003800000 */
[----:B------:R-:W2:Y:S02]  /*65d0*/  SYNCS.PHASECHK.TRANS64.TRYWAIT P0, [R71+URZ+0x110], R4 ;  /* 0x00011004470075a7 */ /* 0x000ea400080011ff */
[----:B--2---:R-:W-:Y:S05]  /*65e0*/  @!P0 BRA `(.L_x_110) ;  /* 0x0000004000488947 */ /* 0x004fea0003800000 */
.L_x_109:
[----:B------:R-:W-:Y:S05]  /*65f0*/  @!P1 BRA `(.L_x_111) ;  /* 0x0000000000409947 */ /* 0x000fea0003800000 */
[----:B------:R-:W1:Y:S01]  /*6600*/  LDCU.64 UR8, c[0x4][0x78] ;  /* 0x01000f00ff0877ac */ /* 0x000e620008000a00 */
[----:B------:R-:W-:Y:S01]  /*6610*/  MOV R3, 0x0 ;  /* 0x0000000000037802 */ /* 0x000fe20000000f00 */
[----:B------:R-:W-:Y:S02]  /*6620*/  HFMA2 R12, -RZ, RZ, 0, 5.9604644775390625e-08 ;  /* 0x00000001ff0c7431 */ /* 0x000fe400000001ff */
[----:B------:R-:W-:Y:S02]  /*6630*/  IMAD.MOV.U32 R8, RZ, RZ, 0x192 ;  /* 0x00000192ff087424 */ /* 0x000fe400078e00ff */
[----:B------:R-:W-:Y:S01]  /*6640*/  IMAD.MOV.U32 R13, RZ, RZ, RZ ;  /* 0x000000ffff0d7224 */ /* 0x000fe200078e00ff */
[----:B------:R-:W4:Y:S01]  /*6650*/  LDCU.64 UR6, c[0x4][0x80] ;  /* 0x01001000ff0677ac */ /* 0x000f220008000a00 */
[----:B------:R-:W3:Y:S01]  /*6660*/  LDC.64 R2, c[0x4][R3] ;  /* 0x0100000003027b82 */ /* 0x000ee20000000a00 */
[----:B------:R-:W5:Y:S01]  /*6670*/  LDCU.64 UR4, c[0x4][0x18] ;  /* 0x01000300ff0477ac */ /* 0x000f620008000a00 */
[----:B-1----:R-:W-:Y:S01]  /*6680*/  MOV R5, UR9 ;  /* 0x0000000900057c02 */ /* 0x002fe20008000f00 */
[----:B--2---:R-:W-:Y:S01]  /*6690*/  IMAD.U32 R4, RZ, RZ, UR8 ;  /* 0x00000008ff047e24 */ /* 0x004fe2000f8e00ff */
[----:B----4-:R-:W-:Y:S01]  /*66a0*/  MOV R7, UR7 ;  /* 0x0000000700077c02 */ /* 0x010fe20008000f00 */
[----:B------:R-:W-:Y:S01]  /*66b0*/  IMAD.U32 R6, RZ, RZ, UR6 ;  /* 0x00000006ff067e24 */ /* 0x000fe2000f8e00ff */
[----:B-----5:R-:W-:Y:S01]  /*66c0*/  MOV R11, UR5 ;  /* 0x00000005000b7c02 */ /* 0x020fe20008000f00 */
[----:B------:R-:W-:Y:S02]  /*66d0*/  IMAD.U32 R10, RZ, RZ, UR4 ;  /* 0x00000004ff0a7e24 */ /* 0x000fe4000f8e00ff */
[----:B------:R-:W-:Y:S07]  /*66e0*/  LEPC R20, `(.L_x_111) ;  /* 0x000000001014794e */ /* 0x000fee0000000000 */
[----:B---3--:R-:W-:Y:S05]  /*66f0*/  CALL.ABS.NOINC R2 ;  /* 0x0000000002007343 */ /* 0x008fea0003c00000 */
.L_x_111:
[-C--:B------:R-:W-:Y:S01]  /*6700*/  F2FP.F16.E5M2.UNPACK_B R42, R72.reuse ;  /* 0x00000048ff2a723e */ /* 0x080fe200020004ff */
[----:B------:R-:W-:Y:S05]  /*6710*/  WARPSYNC.ALL ;  /* 0x0000000000007948 */ /* 0x000fea0003800000 */
[----:B------:R-:W-:Y:S01]  /*6720*/  R2UR UR4, R39 ;  /* 0x00000000270472ca */ /* 0x000fe200000e0000 */
[--C-:B------:R-:W-:Y:S01]  /*6730*/  HADD2.F32 R40, -RZ, R42.reuse.H0_H0 ;  /* 0x2000002aff287230 */ /* 0x100fe20000004100 */
[----:B------:R-:W-:Y:S01]  /*6740*/  F2FP.F16.E5M2.UNPACK_B R43, R72.H1 ;  /* 0x00000048ff2b723e */ /* 0x000fe200030004ff */
[----:B------:R-:W-:Y:S01]  /*6750*/  HADD2.F32 R42, -RZ, R42.H1_H1 ;  /* 0x3000002aff2a7230 */ /* 0x000fe20000004100 */
[-C--:B------:R-:W-:Y:S01]  /*6760*/  F2FP.F16.E5M2.UNPACK_B R45, R73.reuse ;  /* 0x00000049ff2d723e */ /* 0x080fe200020004ff */
[----:B------:R-:W-:Y:S01]  /*6770*/  BSSY.RECONVERGENT B0, `(.L_x_112) ;  /* 0x0000099000007945 */ /* 0x000fe20003800200 */
[----:B------:R-:W-:Y:S01]  /*6780*/  F2FP.F16.E5M2.UNPACK_B R47, R73.H1 ;  /* 0x00000049ff2f723e */ /* 0x000fe200030004ff */
[--C-:B------:R-:W-:Y:S01]  /*6790*/  HADD2.F32 R44, -RZ, R43.reuse.H0_H0 ;  /* 0x2000002bff2c7230 */ /* 0x100fe20000004100 */
[-C--:B------:R-:W-:Y:S01]  /*67a0*/  F2FP.F16.E5M2.UNPACK_B R49, R74.reuse ;  /* 0x0000004aff31723e */ /* 0x080fe200020004ff */
[----:B------:R-:W-:Y:S01]  /*67b0*/  HADD2.F32 R46, -RZ, R43.H1_H1 ;  /* 0x3000002bff2e7230 */ /* 0x000fe20000004100 */
[----:B------:R-:W-:Y:S01]  /*67c0*/  F2FP.F16.E5M2.UNPACK_B R51, R74.H1 ;  /* 0x0000004aff33723e */ /* 0x000fe200030004ff */
[--C-:B------:R-:W-:Y:S01]  /*67d0*/  HADD2.F32 R43, -RZ, R45.reuse.H0_H0 ;  /* 0x2000002dff2b7230 */ /* 0x100fe20000004100 */
[-C--:B------:R-:W-:Y:S01]  /*67e0*/  F2FP.F16.E5M2.UNPACK_B R53, R75.reuse ;  /* 0x0000004bff35723e */ /* 0x080fe200020004ff */
[----:B-12---:R-:W-:Y:S01]  /*67f0*/  LDTM.16dp32bit_t0_t15.x32 R4, tmem[UR4] ;  /* 0x00000004000479ee */ /* 0x006fe20008a80000 */
[----:B------:R-:W3:Y:S01]  /*6800*/  LDTM.16dp32bit_t16_t31.x32 R4, tmem[UR4+0x20] ;  /* 0x00002004000479ee */ /* 0x000ee20008aa0000 */
[----:B------:R-:W-:Y:S01]  /*6810*/  IADD3 R112, PT, PT, R84, UR44, RZ ;  /* 0x0000002c54707c10 */ /* 0x000fe2000fffe0ff */
[----:B------:R-:W-:Y:S01]  /*6820*/  HADD2.F32 R48, -RZ, R45.H1_H1 ;  /* 0x3000002dff307230 */ /* 0x000fe20000004100 */
[----:B------:R-:W-:Y:S01]  /*6830*/  SHF.L.U32 R103, R90, 0x4, RZ ;  /* 0x000000045a677819 */ /* 0x000fe200000006ff */
[----:B------:R-:W-:Y:S01]  /*6840*/  HADD2.F32 R52, -RZ, R49.H1_H1 ;  /* 0x30000031ff347230 */ /* 0x000fe20000004100 */
[----:B------:R-:W-:Y:S01]  /*6850*/  F2FP.F16.E5M2.UNPACK_B R55, R75.H1 ;  /* 0x0000004bff37723e */ /* 0x000fe200030004ff */
[----:B------:R-:W-:Y:S01]  /*6860*/  HADD2.F32 R56, -RZ, R53.H1_H1 ;  /* 0x30000035ff387230 */ /* 0x000fe20000004100 */
[-C--:B------:R-:W-:Y:S01]  /*6870*/  F2FP.F16.E5M2.UNPACK_B R57, R76.reuse ;  /* 0x0000004cff39723e */ /* 0x080fe200020004ff */
[--C-:B------:R-:W-:Y:S01]  /*6880*/  HADD2.F32 R45, -RZ, R47.reuse.H0_H0 ;  /* 0x2000002fff2d7230 */ /* 0x100fe20000004100 */
[----:B------:R-:W-:Y:S01]  /*6890*/  F2FP.F16.E5M2.UNPACK_B R59, R76.H1 ;  /* 0x0000004cff3b723e */ /* 0x000fe200030004ff */
[----:B------:R-:W-:Y:S01]  /*68a0*/  HADD2.F32 R50, -RZ, R47.H1_H1 ;  /* 0x3000002fff327230 */ /* 0x000fe20000004100 */
[-C--:B------:R-:W-:Y:S01]  /*68b0*/  F2FP.F16.E5M2.UNPACK_B R61, R77.reuse ;  /* 0x0000004dff3d723e */ /* 0x080fe200020004ff */
[----:B------:R-:W-:Y:S01]  /*68c0*/  HADD2.F32 R47, -RZ, R49.H0_H0 ;  /* 0x20000031ff2f7230 */ /* 0x000fe20000004100 */
[----:B------:R-:W-:Y:S01]  /*68d0*/  F2FP.F16.E5M2.UNPACK_B R63, R77.H1 ;  /* 0x0000004dff3f723e */ /* 0x000fe200030004ff */
[----:B------:R-:W-:Y:S01]  /*68e0*/  HADD2.F32 R60, -RZ, R57.H1_H1 ;  /* 0x30000039ff3c7230 */ /* 0x000fe20000004100 */
[-C--:B------:R-:W-:Y:S01]  /*68f0*/  F2FP.F16.E5M2.UNPACK_B R65, R78.reuse ;  /* 0x0000004eff41723e */ /* 0x080fe200020004ff */
[----:B------:R-:W-:Y:S01]  /*6900*/  HADD2.F32 R64, -RZ, R61.H1_H1 ;  /* 0x3000003dff407230 */ /* 0x000fe20000004100 */
[----:B------:R-:W-:Y:S01]  /*6910*/  F2FP.F16.E5M2.UNPACK_B R67, R78.H1 ;  /* 0x0000004eff43723e */ /* 0x000fe200030004ff */
[----:B------:R-:W-:Y:S01]  /*6920*/  HADD2.F32 R49, -RZ, R51.H0_H0 ;  /* 0x20000033ff317230 */ /* 0x000fe20000004100 */
[----:B------:R-:W-:Y:S01]  /*6930*/  ISETP.NE.AND P0, PT, R97, RZ, PT ;  /* 0x000000ff6100720c */ /* 0x000fe20003f05270 */
[----:B------:R-:W-:Y:S01]  /*6940*/  HADD2.F32 R68, -RZ, R65.H1_H1 ;  /* 0x30000041ff447230 */ /* 0x000fe20000004100 */
[----:B------:R-:W-:Y:S01]  /*6950*/  ISETP.NE.AND P6, PT, R102, RZ, PT ;  /* 0x000000ff6600720c */ /* 0x000fe20003fc5270 */
[----:B------:R-:W-:Y:S02]  /*6960*/  HADD2.F32 R54, -RZ, R51.H1_H1 ;  /* 0x30000033ff367230 */ /* 0x000fe40000004100 */
[C---:B---3--:R-:W-:Y:S01]  /*6970*/  FMUL R0, R38.reuse, R4 ;  /* 0x0000000426007220 */ /* 0x048fe20000400000 */
[C---:B------:R-:W-:Y:S01]  /*6980*/  FMUL R2, R38.reuse, R5 ;  /* 0x0000000526027220 */ /* 0x040fe20000400000 */
[C---:B------:R-:W-:Y:S01]  /*6990*/  FMUL R4, R38.reuse, R8 ;  /* 0x0000000826047220 */ /* 0x040fe20000400000 */
[C---:B------:R-:W-:Y:S01]  /*69a0*/  FMUL R5, R38.reuse, R9 ;  /* 0x0000000926057220 */ /* 0x040fe20000400000 */
[C---:B------:R-:W-:Y:S01]  /*69b0*/  FFMA R0, R41.reuse, R40, R0 ;  /* 0x0000002829007223 */ /* 0x040fe20000000000 */
[C---:B------:R-:W-:Y:S01]  /*69c0*/  FFMA R2, R41.reuse, R42, R2 ;  /* 0x0000002a29027223 */ /* 0x040fe20000000002 */
[C---:B------:R-:W-:Y:S01]  /*69d0*/  FMUL R8, R38.reuse, R12 ;  /* 0x0000000c26087220 */ /* 0x040fe20000400000 */
[C---:B------:R-:W-:Y:S01]  /*69e0*/  FMUL R9, R38.reuse, R13 ;  /* 0x0000000d26097220 */ /* 0x040fe20000400000 */
[----:B------:R-:W-:Y:S02]  /*69f0*/  HADD2.F32 R51, -RZ, R53.H0_H0 ;  /* 0x20000035ff337230 */ /* 0x000fe40000004100 */
[C---:B------:R-:W-:Y:S01]  /*6a00*/  FMUL R12, R38.reuse, R16 ;  /* 0x00000010260c7220 */ /* 0x040fe20000400000 */
        /* <DEDUP_REMOVED lines=13> */
[C---:B------:R-:W-:Y:S01]  /*6ae0*/  FFMA R3, R41.reuse, R44, R3 ;  /* 0x0000002c29037223 */ /* 0x040fe20000000003 */
[----:B------:R-:W-:Y:S01]  /*6af0*/  F2FP.F16.E5M2.UNPACK_B R40, R79 ;  /* 0x0000004fff28723e */ /* 0x000fe200020004ff */
[C---:B------:R-:W-:Y:S01]  /*6b00*/  FFMA R7, R41.reuse, R46, R7 ;  /* 0x0000002e29077223 */ /* 0x040fe20000000007 */
[C---:B------:R-:W-:Y:S01]  /*6b10*/  FFMA R4, R41.reuse, R43, R4 ;  /* 0x0000002b29047223 */ /* 0x040fe20000000004 */
[----:B------:R-:W-:Y:S01]  /*6b20*/  F2FP.F16.E5M2.UNPACK_B R42, R79.H1 ;  /* 0x0000004fff2a723e */ /* 0x000fe200030004ff */
[C---:B------:R-:W-:Y:S01]  /*6b30*/  FFMA R5, R41.reuse, R48, R5 ;  /* 0x0000003029057223 */ /* 0x040fe20000000005 */
[----:B------:R-:W-:Y:S01]  /*6b40*/  FFMA R6, R41, R45, R6 ;  /* 0x0000002d29067223 */ /* 0x000fe20000000006 */
[----:B------:R-:W-:Y:S01]  /*6b50*/  F2FP.SATFINITE.E5M2.F32.PACK_AB_MERGE_C R99, R7, R3, RZ ;  /* 0x000000030763723e */ /* 0x000fe200048060ff */
[C---:B------:R-:W-:Y:S01]  /*6b60*/  FFMA R11, R41.reuse, R50, R11 ;  /* 0x00000032290b7223 */ /* 0x040fe2000000000b */
[C---:B------:R-:W-:Y:S01]  /*6b70*/  FFMA R8, R41.reuse, R47, R8 ;  /* 0x0000002f29087223 */ /* 0x040fe20000000008 */
[----:B------:R-:W-:Y:S01]  /*6b80*/  FMUL R10, R38, R14 ;  /* 0x0000000e260a7220 */ /* 0x000fe20000400000 */
[----:B------:R-:W-:Y:S01]  /*6b90*/  F2FP.SATFINITE.E5M2.F32.PACK_AB_MERGE_C R104, R2, R0, R99 ;  /* 0x000000000268723e */ /* 0x000fe20004806063 */
[----:B------:R-:W-:Y:S01]  /*6ba0*/  FFMA R9, R41, R52, R9 ;  /* 0x0000003429097223 */ /* 0x000fe20000000009 */
[----:B------:R-:W-:Y:S01]  /*6bb0*/  F2FP.SATFINITE.E5M2.F32.PACK_AB_MERGE_C R105, R11, R6, RZ ;  /* 0x000000060b69723e */ /* 0x000fe200048060ff */
[----:B------:R-:W-:Y:S01]  /*6bc0*/  FFMA R10, R41, R49, R10 ;  /* 0x00000031290a7223 */ /* 0x000fe2000000000a */
[----:B------:R-:W-:Y:S01]  /*6bd0*/  IADD3 R99, PT, PT, R112, R103, RZ ;  /* 0x0000006770637210 */ /* 0x000fe20007ffe0ff */
[C---:B------:R-:W-:Y:S01]  /*6be0*/  FMUL R15, R38.reuse, R15 ;  /* 0x0000000f260f7220 */ /* 0x040fe20000400000 */
[--C-:B------:R-:W-:Y:S01]  /*6bf0*/  HADD2.F32 R53, -RZ, R55.reuse.H0_H0 ;  /* 0x20000037ff357230 */ /* 0x100fe20000004100 */
[----:B------:R-:W-:Y:S01]  /*6c00*/  F2FP.SATFINITE.E5M2.F32.PACK_AB_MERGE_C R105, R5, R4, R105 ;  /* 0x000000040569723e */ /* 0x000fe20004806069 */
[----:B------:R-:W-:Y:S02]  /*6c10*/  HADD2.F32 R58, -RZ, R55.H1_H1 ;  /* 0x30000037ff3a7230 */ /* 0x000fe40000004100 */
[C---:B------:R-:W-:Y:S01]  /*6c20*/  FFMA R15, R41.reuse, R54, R15 ;  /* 0x00000036290f7223 */ /* 0x040fe2000000000f */
[C---:B------:R-:W-:Y:S01]  /*6c30*/  FFMA R12, R41.reuse, R51, R12 ;  /* 0x00000033290c7223 */ /* 0x040fe2000000000c */
[C---:B------:R-:W-:Y:S01]  /*6c40*/  FFMA R13, R41.reuse, R56, R13 ;  /* 0x00000038290d7223 */ /* 0x040fe2000000000d */
[----:B------:R-:W-:Y:S02]  /*6c50*/  HADD2.F32 R55, -RZ, R57.H0_H0 ;  /* 0x20000039ff377230 */ /* 0x000fe40000004100 */
[C---:B------:R-:W-:Y:S01]  /*6c60*/  FMUL R14, R38.reuse, R18 ;  /* 0x00000012260e7220 */ /* 0x040fe20000400000 */
[C---:B------:R-:W-:Y:S01]  /*6c70*/  FMUL R19, R38.reuse, R19 ;  /* 0x0000001326137220 */ /* 0x040fe20000400000 */
[--C-:B------:R-:W-:Y:S02]  /*6c80*/  HADD2.F32 R57, -RZ, R59.reuse.H0_H0 ;  /* 0x2000003bff397230 */ /* 0x100fe40000004100 */
[C---:B------:R-:W-:Y:S01]  /*6c90*/  FMUL R18, R38.reuse, R22 ;  /* 0x0000001626127220 */ /* 0x040fe20000400000 */
[C---:B------:R-:W-:Y:S01]  /*6ca0*/  FFMA R14, R41.reuse, R53, R14 ;  /* 0x00000035290e7223 */ /* 0x040fe2000000000e */
[----:B------:R-:W-:Y:S02]  /*6cb0*/  HADD2.F32 R62, -RZ, R59.H1_H1 ;  /* 0x3000003bff3e7230 */ /* 0x000fe40000004100 */
[C---:B------:R-:W-:Y:S01]  /*6cc0*/  FFMA R19, R41.reuse, R58, R19 ;  /* 0x0000003a29137223 */ /* 0x040fe20000000013 */
[----:B------:R-:W-:Y:S02]  /*6cd0*/  HADD2.F32 R59, -RZ, R61.H0_H0 ;  /* 0x2000003dff3b7230 */ /* 0x000fe40000004100 */
[C---:B------:R-:W-:Y:S01]  /*6ce0*/  FMUL R23, R38.reuse, R23 ;  /* 0x0000001726177220 */ /* 0x040fe20000400000 */
[C---:B------:R-:W-:Y:S01]  /*6cf0*/  FFMA R16, R41.reuse, R55, R16 ;  /* 0x0000003729107223 */ /* 0x040fe20000000010 */
[C---:B------:R-:W-:Y:S01]  /*6d00*/  FFMA R17, R41.reuse, R60, R17 ;  /* 0x0000003c29117223 */ /* 0x040fe20000000011 */
[--C-:B------:R-:W-:Y:S02]  /*6d10*/  HADD2.F32 R61, -RZ, R63.reuse.H0_H0 ;  /* 0x2000003fff3d7230 */ /* 0x100fe40000004100 */
[C---:B------:R-:W-:Y:S01]  /*6d20*/  FFMA R18, R41.reuse, R57, R18 ;  /* 0x0000003929127223 */ /* 0x040fe20000000012 */
[----:B------:R-:W-:Y:S02]  /*6d30*/  HADD2.F32 R66, -RZ, R63.H1_H1 ;  /* 0x3000003fff427230 */ /* 0x000fe40000004100 */
[C---:B------:R-:W-:Y:S01]  /*6d40*/  FMUL R22, R38.reuse, R26 ;  /* 0x0000001a26167220 */ /* 0x040fe20000400000 */
[----:B------:R-:W-:Y:S02]  /*6d50*/  HADD2.F32 R63, -RZ, R65.H0_H0 ;  /* 0x20000041ff3f7230 */ /* 0x000fe40000004100 */
[C---:B------:R-:W-:Y:S01]  /*6d60*/  FFMA R23, R41.reuse, R62, R23 ;  /* 0x0000003e29177223 */ /* 0x040fe20000000017 */
[C---:B------:R-:W-:Y:S01]  /*6d70*/  FMUL R27, R38.reuse, R27 ;  /* 0x0000001b261b7220 */ /* 0x040fe20000400000 */
[C---:B------:R-:W-:Y:S01]  /*6d80*/  FFMA R20, R41.reuse, R59, R20 ;  /* 0x0000003b29147223 */ /* 0x040fe20000000014 */
[C---:B------:R-:W-:Y:S01]  /*6d90*/  FFMA R21, R41.reuse, R64, R21 ;  /* 0x0000004029157223 */ /* 0x040fe20000000015 */
[--C-:B------:R-:W-:Y:S02]  /*6da0*/  HADD2.F32 R65, -RZ, R67.reuse.H0_H0 ;  /* 0x20000043ff417230 */ /* 0x100fe40000004100 */
[C---:B------:R-:W-:Y:S01]  /*6db0*/  FFMA R22, R41.reuse, R61, R22 ;  /* 0x0000003d29167223 */ /* 0x040fe20000000016 */
[----:B------:R-:W-:Y:S02]  /*6dc0*/  HADD2.F32 R70, -RZ, R67.H1_H1 ;  /* 0x30000043ff467230 */ /* 0x000fe40000004100 */
[C---:B------:R-:W-:Y:S01]  /*6dd0*/  FMUL R26, R38.reuse, R30 ;  /* 0x0000001e261a7220 */ /* 0x040fe20000400000 */
[--C-:B------:R-:W-:Y:S02]  /*6de0*/  HADD2.F32 R67, -RZ, R40.reuse.H0_H0 ;  /* 0x20000028ff437230 */ /* 0x100fe40000004100 */
[C---:B------:R-:W-:Y:S01]  /*6df0*/  FFMA R27, R41.reuse, R66, R27 ;  /* 0x00000042291b7223 */ /* 0x040fe2000000001b */
[C---:B------:R-:W-:Y:S01]  /*6e00*/  FMUL R31, R38.reuse, R31 ;  /* 0x0000001f261f7220 */ /* 0x040fe20000400000 */
[C---:B------:R-:W-:Y:S01]  /*6e10*/  FFMA R24, R41.reuse, R63, R24 ;  /* 0x0000003f29187223 */ /* 0x040fe20000000018 */
[----:B------:R-:W-:Y:S02]  /*6e20*/  HADD2.F32 R40, -RZ, R40.H1_H1 ;  /* 0x30000028ff287230 */ /* 0x000fe40000004100 */
[C---:B------:R-:W-:Y:S01]  /*6e30*/  FFMA R25, R41.reuse, R68, R25 ;  /* 0x0000004429197223 */ /* 0x040fe20000000019 */
[--C-:B------:R-:W-:Y:S02]  /*6e40*/  HADD2.F32 R69, -RZ, R42.reuse.H0_H0 ;  /* 0x2000002aff457230 */ /* 0x100fe40000004100 */
[C---:B------:R-:W-:Y:S01]  /*6e50*/  FFMA R26, R41.reuse, R65, R26 ;  /* 0x00000041291a7223 */ /* 0x040fe2000000001a */
[----:B------:R-:W-:Y:S02]  /*6e60*/  HADD2.F32 R42, -RZ, R42.H1_H1 ;  /* 0x3000002aff2a7230 */ /* 0x000fe40000004100 */
[C---:B------:R-:W-:Y:S01]  /*6e70*/  FMUL R30, R38.reuse, R34 ;  /* 0x00000022261e7220 */ /* 0x040fe20000400000 */
[----:B------:R-:W-:Y:S01]  /*6e80*/  FFMA R31, R41, R70, R31 ;  /* 0x00000046291f7223 */ /* 0x000fe2000000001f */
[----:B------:R-:W-:Y:S01]  /*6e90*/  FMUL R35, R38, R35 ;  /* 0x0000002326237220 */ /* 0x000fe20000400000 */
[----:B------:R-:W-:Y:S01]  /*6ea0*/  F2FP.SATFINITE.E5M2.F32.PACK_AB_MERGE_C R106, R15, R10, RZ ;  /* 0x0000000a0f6a723e */ /* 0x000fe200048060ff */
[----:B------:R-:W-:Y:S01]  /*6eb0*/  FFMA R28, R41, R67, R28 ;  /* 0x00000043291c7223 */ /* 0x000fe2000000001c */
[----:B------:R-:W-:Y:S01]  /*6ec0*/  F2FP.SATFINITE.E5M2.F32.PACK_AB_MERGE_C R107, R19, R14, RZ ;  /* 0x0000000e136b723e */ /* 0x000fe200048060ff */
[C---:B------:R-:W-:Y:S01]  /*6ed0*/  FFMA R29, R41.reuse, R40, R29 ;  /* 0x00000028291d7223 */ /* 0x040fe2000000001d */
[C---:B------:R-:W-:Y:S01]  /*6ee0*/  FFMA R30, R41.reuse, R69, R30 ;  /* 0x00000045291e7223 */ /* 0x040fe2000000001e */
[----:B------:R-:W-:Y:S01]  /*6ef0*/  FFMA R35, R41, R42, R35 ;  /* 0x0000002a29237223 */ /* 0x000fe20000000023 */
[----:B------:R-:W-:Y:S02]  /*6f00*/  F2FP.SATFINITE.E5M2.F32.PACK_AB_MERGE_C R106, R9, R8, R106 ;  /* 0x00000008096a723e */ /* 0x000fe4000480606a */
[----:B------:R-:W-:Y:S02]  /*6f10*/  F2FP.SATFINITE.E5M2.F32.PACK_AB_MERGE_C R107, R13, R12, R107 ;  /* 0x0000000c0d6b723e */ /* 0x000fe4000480606b */
[----:B------:R-:W-:Y:S02]  /*6f20*/  F2FP.SATFINITE.E5M2.F32.PACK_AB_MERGE_C R108, R23, R18, RZ ;  /* 0x00000012176c723e */ /* 0x000fe400048060ff */
[----:B------:R-:W-:Y:S01]  /*6f30*/  F2FP.SATFINITE.E5M2.F32.PACK_AB_MERGE_C R109, R27, R22, RZ ;  /* 0x000000161b6d723e */ /* 0x000fe200048060ff */
[----:B------:R1:W-:Y:S01]  /*6f40*/  STS.128 [R84+UR44+0x4200], R104 ;  /* 0x0042006854007988 */ /* 0x0003e20008000c2c */
[----:B------:R-:W-:Y:S02]  /*6f50*/  F2FP.SATFINITE.E5M2.F32.PACK_AB_MERGE_C R113, R31, R26, RZ ;  /* 0x0000001a1f71723e */ /* 0x000fe400048060ff */
[----:B------:R-:W-:Y:S02]  /*6f60*/  F2FP.SATFINITE.E5M2.F32.PACK_AB_MERGE_C R114, R35, R30, RZ ;  /* 0x0000001e2372723e */ /* 0x000fe400048060ff */
[----:B------:R-:W-:Y:S02]  /*6f70*/  F2FP.SATFINITE.E5M2.F32.PACK_AB_MERGE_C R108, R17, R16, R108 ;  /* 0x00000010116c723e */ /* 0x000fe4000480606c */
[----:B------:R-:W-:Y:S02]  /*6f80*/  F2FP.SATFINITE.E5M2.F32.PACK_AB_MERGE_C R109, R21, R20, R109 ;  /* 0x00000014156d723e */ /* 0x000fe4000480606d */
[----:B------:R-:W-:Y:S02]  /*6f90*/  F2FP.SATFINITE.E5M2.F32.PACK_AB_MERGE_C R110, R25, R24, R113 ;  /* 0x00000018196e723e */ /* 0x000fe40004806071 */
[----:B------:R-:W-:Y:S02]  /*6fa0*/  F2FP.SATFINITE.E5M2.F32.PACK_AB_MERGE_C R111, R29, R28, R114 ;  /* 0x0000001c1d6f723e */ /* 0x000fe40004806072 */
[----:B------:R-:W-:Y:S02]  /*6fb0*/  LEA R112, R93, UR44, 0x3 ;  /* 0x0000002c5d707c11 */ /* 0x000fe4000f8e18ff */
[----:B------:R-:W-:Y:S01]  /*6fc0*/  @P6 SHF.L.U32 R113, R91, 0x1f, RZ ;  /* 0x0000001f5b716819 */ /* 0x000fe200000006ff */
[----:B------:R1:W-:Y:S01]  /*6fd0*/  STS.128 [R99+0x4210], R108 ;  /* 0x0042106c63007388 */ /* 0x0003e20000000c00 */
[----:B------:R-:W-:Y:S01]  /*6fe0*/  @!PT LDS RZ, [RZ] ;  /* 0x00000000fffff984 */ /* 0x000fe20000000800 */
[----:B------:R-:W-:Y:S01]  /*6ff0*/  @!PT LDS RZ, [RZ] ;  /* 0x00000000fffff984 */ /* 0x000fe20000000800 */
[----:B------:R-:W-:Y:S01]  /*7000*/  @!PT LDS RZ, [RZ] ;  /* 0x00000000fffff984 */ /* 0x000fe20000000800 */
[----:B------:R-:W-:Y:S01]  /*7010*/  @!PT LDS RZ, [RZ] ;  /* 0x00000000fffff984 */ /* 0x000fe20000000800 */
[----:B------:R2:W-:Y:S07]  /*7020*/  MEMBAR.ALL.CTA ;  /* 0x0000000000007992 */ /* 0x0005ee0000008000 */
[----:B--2---:R-:W2:Y:S02]  /*7030*/  FENCE.VIEW.ASYNC.S ;  /* 0x00000000000073c6 */ /* 0x004ea40000000000 */
[----:B--2---:R-:W-:Y:S06]  /*7040*/  BAR.SYNC.DEFER_BLOCKING 0x1, 0x80 ;  /* 0x0042000000007b1d */ /* 0x004fec0000010000 */
[----:B------:R-:W-:Y:S05]  /*7050*/  @P0 BRA `(.L_x_113) ;  /* 0x0000000000280947 */ /* 0x000fea0003800000 */
[----:B------:R-:W-:Y:S01]  /*7060*/  UIADD3 UR4, UPT, UPT, UR44, 0x4200, URZ ;  /* 0x000042002c047890 */ /* 0x000fe2000fffe0ff */
[----:B------:R-:W-:Y:S05]  /*7070*/  UMOV UR51, UR36 ;  /* 0x0000002400337c82 */ /* 0x000fea0008000000 */
[----:B------:R-:W-:Y:S01]  /*7080*/  MOV R96, UR4 ;  /* 0x0000000400607c02 */ /* 0x000fe20008000f00 */
[----:B------:R-:W-:Y:S03]  /*7090*/  UIADD3 UR4, UP0, UPT, UR62, 0x680, URZ ;  /* 0x000006803e047890 */ /* 0x000fe6000ff1e0ff */
[----:B------:R-:W-:Y:S01]  /*70a0*/  R2UR UR48, R96 ;  /* 0x00000000603072ca */ /* 0x000fe200000e0000 */
[----:B------:R-:W-:Y:S11]  /*70b0*/  UIADD3.X UR5, UPT, UPT, URZ, UR63, URZ, UP0, !UPT ;  /* 0x0000003fff057290 */ /* 0x000ff600087fe4ff */
[----:B------:R-:W-:Y:S01]  /*70c0*/  @!UPT UIADD3 URZ, UPT, UPT, URZ, URZ, URZ ;  /* 0x000000fffffff290 */ /* 0x000fe2000fffe0ff */
[----:B------:R2:W-:Y:S01]  /*70d0*/  UTMASTG.3D [UR48], [UR4] ;  /* 0x00000030040073b5 */ /* 0x0005e20008010000 */
[----:B------:R0:W-:Y:S01]  /*70e0*/  UTMACMDFLUSH ;  /* 0x00000000000079b7 */ /* 0x0001e20000000000 */
[----:B--2---:R-:W-:Y:S04]  /*70f0*/  DEPBAR.LE SB0, 0x1 ;  /* 0x000080400000791a */ /* 0x004fe80000000000 */
.L_x_113:
[----:B------:R-:W-:Y:S05]  /*7100*/  BSYNC.RECONVERGENT B0 ;  /* 0x0000000000007941 */ /* 0x000fea0003800200 */
.L_x_112:
[----:B------:R-:W-:Y:S06]  /*7110*/  BAR.SYNC.DEFER_BLOCKING 0x1, 0x80 ;  /* 0x0042000000007b1d */ /* 0x000fec0000010000 */
[----:B------:R-:W2:Y:S01]  /*7120*/  @P6 SYNCS.PHASECHK.TRANS64.TRYWAIT P0, [R112+URZ+0xa0], R113 ;  /* 0x0000a071700065a7 */ /* 0x000ea200080011ff */
[----:B------:R-:W-:Y:S01]  /*7130*/  BSSY B1, `(.L_x_114) ;  /* 0x0000020000017945 */ /* 0x000fe20003800000 */
[----:B--2---:R-:W-:Y:S03]  /*7140*/  @P6 SEL R100, RZ, 0x1, !P0 ;  /* 0x00000001ff646807 */ /* 0x004fe60004000000 */
[----:B------:R-:W-:Y:S05]  /*7150*/  @!P6 BRA `(.L_x_115) ;  /* 0x000000000074e947 */ /* 0x000fea0003800000 */
[----:B------:R-:W-:Y:S01]  /*7160*/  ISETP.NE.AND P1, PT, R101, RZ, PT ;  /* 0x000000ff6500720c */ /* 0x000fe20003f25270 */
[----:B------:R-:W2:Y:S01]  /*7170*/  S2R R0, SR_CgaCtaId ;  /* 0x0000000000007919 */ /* 0x000ea20000008800 */
[----:B------:R-:W-:Y:S01]  /*7180*/  ISETP.NE.AND P0, PT, R100, RZ, PT ;  /* 0x000000ff6400720c */ /* 0x000fe20003f05270 */
[----:B------:R-:W-:Y:S10]  /*7190*/  BSSY B0, `(.L_x_116) ;  /* 0x0000008000007945 */ /* 0x000ff40003800000 */
[----:B------:R-:W-:Y:S05]  /*71a0*/  @P1 IMAD R2, R93, 0x1000, R84 ;  /* 0x000010005d021824 */ /* 0x000fea00078e0254 */
[----:B------:R-:W-:Y:S05]  /*71b0*/  @P1 IADD3 R4, PT, PT, R2, UR44, RZ ;  /* 0x0000002c02041c10 */ /* 0x000fea000fffe0ff */
[----:B------:R-:W-:Y:S01]  /*71c0*/  @P1 IMAD.IADD R4, R4, 0x1, R103 ;  /* 0x0000000104041824 */ /* 0x000fe200078e0267 */
[----:B------:R-:W-:Y:S06]  /*71d0*/  @P0 BRA `(.L_x_117) ;  /* 0x00000000000c0947 */ /* 0x000fec0003800000 */
[----:B------:R-:W-:Y:S04]  /*71e0*/  SHF.L.U32 R3, R91, 0x1f, RZ ;  /* 0x0000001f5b037819 */ /* 0x000fe800000006ff */
[----:B------:R-:W3:Y:S02]  /*71f0*/  SYNCS.PHASECHK.TRANS64.TRYWAIT P0, [R112+URZ+0xa0], R3 ;  /* 0x0000a003700075a7 */ /* 0x000ee400080011ff */
[----:B---3--:R-:W-:Y:S05]  /*7200*/  @!P0 BRA `(.L_x_118) ;  /* 0x0000003400548947 */ /* 0x008fea0003800000 */
.L_x_117:
[----:B------:R-:W-:Y:S05]  /*7210*/  BSYNC B0 ;  /* 0x0000000000007941 */ /* 0x000fea0003800000 */
.L_x_116:
[----:B------:R-:W-:Y:S01]  /*7220*/  ISETP.NE.AND P0, PT, R101, RZ, PT ;  /* 0x000000ff6500720c */ /* 0x000fe20003f05270 */
[----:B---3--:R-:W-:Y:S02]  /*7230*/  VIADD R3, R112, 0xc0 ;  /* 0x000000c070037836 */ /* 0x008fe40000000000 */
[----:B------:R-:W-:Y:S03]  /*7240*/  VIADD R93, R93, 0x1 ;  /* 0x000000015d5d7836 */ /* 0x000fe60000000000 */
[----:B--2---:R-:W-:Y:S07]  /*7250*/  PRMT R0, R0, 0x654, R3 ;  /* 0x0000065400007816 */ /* 0x004fee0000000003 */
[----:B------:R2:W3:Y:S04]  /*7260*/  @P0 LDS.128 R72, [R2+UR44+0x200] ;  /* 0x0002002c02480984 */ /* 0x0004e80008000c00 */
[----:B------:R2:W4:Y:S01]  /*7270*/  @P0 LDS.128 R76, [R4+0x210] ;  /* 0x00021000044c0984 */ /* 0x0005220000000c00 */
        /* <DEDUP_REMOVED lines=10> */
[----:B--23--:R-:W-:Y:S02]  /*7320*/  LOP3.LUT R91, R91, R0, RZ, 0x3c, !PT ;  /* 0x000000005b5b7212 */ /* 0x00cfe400078e3cff */
.L_x_115:
[----:B------:R-:W-:Y:S05]  /*7330*/  BSYNC B1 ;  /* 0x0000000000017941 */ /* 0x000fea0003800000 */
.L_x_114:
[----:B------:R-:W-:Y:S05]  /*7340*/  VIADD R3, R39, 0x40 ;  /* 0x0000004027037836 */ /* 0x000fea0000000000 */
[----:B------:R-:W-:Y:S04]  /*7350*/  SHF.R.U32.HI R3, RZ, 0x15, R3 ;  /* 0x00000015ff037819 */ /* 0x000fe80000011603 */
[----:B------:R-:W-:Y:S11]  /*7360*/  LOP3.LUT P0, RZ, R3, 0x3, R86, 0x48, !PT ;  /* 0x0000000303ff7812 */ /* 0x000ff60007804856 */
[----:B------:R-:W-:Y:S02]  /*7370*/  @!UPT UIADD3 URZ, UPT, UPT, URZ, URZ, URZ ;  /* 0x000000fffffff290 */ /* 0x000fe4000fffe0ff */
[----:B------:R-:W-:Y:S05]  /*7380*/  @!P0 BRA `(.L_x_119) ;  /* 0x0000000000408947 */ /* 0x000fea0003800000 */
[----:B------:R-:W2:Y:S01]  /*7390*/  LDCU.64 UR8, c[0x4][0x78] ;  /* 0x01000f00ff0877ac */ /* 0x000ea20008000a00 */
[----:B------:R-:W-:Y:S01]  /*73a0*/  MOV R3, 0x0 ;  /* 0x0000000000037802 */ /* 0x000fe20000000f00 */
[----:B------:R-:W-:Y:S02]  /*73b0*/  HFMA2 R12, -RZ, RZ, 0, 5.9604644775390625e-08 ;  /* 0x00000001ff0c7431 */ /* 0x000fe400000001ff */
[----:B------:R-:W-:Y:S02]  /*73c0*/  IMAD.MOV.U32 R8, RZ, RZ, 0x192 ;  /* 0x00000192ff087424 */ /* 0x000fe400078e00ff */
[----:B------:R-:W-:Y:S01]  /*73d0*/  IMAD.MOV.U32 R13, RZ, RZ, RZ ;  /* 0x000000ffff0d7224 */ /* 0x000fe200078e00ff */
[----:B------:R-:W3:Y:S01]  /*73e0*/  LDCU.64 UR6, c[0x4][0x80] ;  /* 0x01001000ff0677ac */ /* 0x000ee20008000a00 */
[----:B------:R-:W1:Y:S01]  /*73f0*/  LDC.64 R2, c[0x4][R3] ;  /* 0x0100000003027b82 */ /* 0x000e620000000a00 */
[----:B------:R-:W5:Y:S01]  /*7400*/  LDCU.64 UR4, c[0x4][0x18] ;  /* 0x01000300ff0477ac */ /* 0x000f620008000a00 */
[----:B--2---:R-:W-:Y:S01]  /*7410*/  MOV R5, UR9 ;  /* 0x0000000900057c02 */ /* 0x004fe20008000f00 */
[----:B------:R-:W-:Y:S01]  /*7420*/  IMAD.U32 R4, RZ, RZ, UR8 ;  /* 0x00000008ff047e24 */ /* 0x000fe2000f8e00ff */
[----:B---3--:R-:W-:Y:S01]  /*7430*/  MOV R7, UR7 ;  /* 0x0000000700077c02 */ /* 0x008fe20008000f00 */
[----:B------:R-:W-:Y:S01]  /*7440*/  IMAD.U32 R6, RZ, RZ, UR6 ;  /* 0x00000006ff067e24 */ /* 0x000fe2000f8e00ff */
[----:B-----5:R-:W-:Y:S01]  /*7450*/  MOV R11, UR5 ;  /* 0x00000005000b7c02 */ /* 0x020fe20008000f00 */
[----:B------:R-:W-:Y:S02]  /*7460*/  IMAD.U32 R10, RZ, RZ, UR4 ;  /* 0x00000004ff0a7e24 */ /* 0x000fe4000f8e00ff */
[----:B------:R-:W-:Y:S07]  /*7470*/  LEPC R20, `(.L_x_119) ;  /* 0x000000001014794e */ /* 0x000fee0000000000 */
[----:B-1--4-:R-:W-:Y:S05]  /*7480*/  CALL.ABS.NOINC R2 ;  /* 0x0000000002007343 */ /* 0x012fea0003c00000 */
.L_x_119:
        /* <DEDUP_REMOVED lines=14> */
[----:B------:R-:W-:Y:S01]  /*7570*/  F2FP.F16.E5M2.UNPACK_B R54, R75 ;  /* 0x0000004bff36723e */ /* 0x000fe200020004ff */
[----:B------:R-:W-:Y:S01]  /*7580*/  LDTM.16dp32bit_t0_t15.x32 R4, tmem[UR4+0x40] ;  /* 0x00004004000479ee */ /* 0x000fe20008a80000 */
[----:B------:R-:W2:Y:S01]  /*7590*/  LDTM.16dp32bit_t16_t31.x32 R4, tmem[UR4+0x60] ;  /* 0x00006004000479ee */ /* 0x000ea20008aa0000 */
[----:B------:R-:W-:Y:S01]  /*75a0*/  HADD2.F32 R46, -RZ, R46.H1_H1 ;  /* 0x3000002eff2e7230 */ /* 0x000fe20000004100 */
[----:B----4-:R-:W-:Y:S01]  /*75b0*/  F2FP.F16.E5M2.UNPACK_B R58, R76 ;  /* 0x0000004cff3a723e */ /* 0x010fe200020004ff */
[--C-:B------:R-:W-:Y:S01]  /*75c0*/  HADD2.F32 R49, -RZ, R50.reuse.H0_H0 ;  /* 0x20000032ff317230 */ /* 0x100fe20000004100 */
[----:B------:R-:W-:Y:S01]  /*75d0*/  F2FP.F16.E5M2.UNPACK_B R62, R77 ;  /* 0x0000004dff3e723e */ /* 0x000fe200020004ff */
[----:B------:R-:W-:Y:S01]  /*75e0*/  HADD2.F32 R50, -RZ, R50.H1_H1 ;  /* 0x30000032ff327230 */ /* 0x000fe20000004100 */
[----:B------:R-:W-:Y:S01]  /*75f0*/  F2FP.F16.E5M2.UNPACK_B R66, R78 ;  /* 0x0000004eff42723e */ /* 0x000fe200020004ff */
[--C-:B------:R-:W-:Y:S01]  /*7600*/  HADD2.F32 R53, -RZ, R54.reuse.H0_H0 ;  /* 0x20000036ff357230 */ /* 0x100fe20000004100 */
[----:B------:R-:W-:Y:S01]  /*7610*/  F2FP.F16.E5M2.UNPACK_B R70, R79 ;  /* 0x0000004fff46723e */ /* 0x000fe200020004ff */
[----:B------:R-:W-:Y:S01]  /*7620*/  HADD2.F32 R54, -RZ, R54.H1_H1 ;  /* 0x30000036ff367230 */ /* 0x000fe20000004100 */
[----:B------:R-:W-:Y:S01]  /*7630*/  F2FP.F16.E5M2.UNPACK_B R56, R75.H1 ;  /* 0x0000004bff38723e */ /* 0x000fe200030004ff */
[--C-:B------:R-:W-:Y:S01]  /*7640*/  HADD2.F32 R57, -RZ, R58.reuse.H0_H0 ;  /* 0x2000003aff397230 */ /* 0x100fe20000004100 */
[----:B------:R-:W-:Y:S01]  /*7650*/  F2FP.F16.E5M2.UNPACK_B R60, R76.H1 ;  /* 0x0000004cff3c723e */ /* 0x000fe200030004ff */
[----:B------:R-:W-:Y:S01]  /*7660*/  HADD2.F32 R58, -RZ, R58.H1_H1 ;  /* 0x3000003aff3a7230 */ /* 0x000fe20000004100 */
[----:B------:R-:W-:Y:S01]  /*7670*/  F2FP.F16.E5M2.UNPACK_B R64, R77.H1 ;  /* 0x0000004dff40723e */ /* 0x000fe200030004ff */
[--C-:B------:R-:W-:Y:S01]  /*7680*/  HADD2.F32 R61, -RZ, R62.reuse.H0_H0 ;  /* 0x2000003eff3d7230 */ /* 0x100fe20000004100 */
[----:B------:R-:W-:Y:S01]  /*7690*/  F2FP.F16.E5M2.UNPACK_B R68, R78.H1 ;  /* 0x0000004eff44723e */ /* 0x000fe200030004ff */
[----:B------:R-:W-:Y:S01]  /*76a0*/  HADD2.F32 R62, -RZ, R62.H1_H1 ;  /* 0x3000003eff3e7230 */ /* 0x000fe20000004100 */
[----:B------:R-:W-:Y:S01]  /*76b0*/  ISETP.NE.AND P0, PT, R97, RZ, PT ;  /* 0x000000ff6100720c */ /* 0x000fe20003f05270 */
[--C-:B------:R-:W-:Y:S01]  /*76c0*/  HADD2.F32 R65, -RZ, R66.reuse.H0_H0 ;  /* 0x20000042ff417230 */ /* 0x100fe20000004100 */
[----:B------:R-:W-:Y:S01]  /*76d0*/  ISETP.NE.AND P6, PT, R102, RZ, PT ;  /* 0x000000ff6600720c */ /* 0x000fe20003fc5270 */
[----:B------:R-:W-:Y:S02]  /*76e0*/  HADD2.F32 R66, -RZ, R66.H1_H1 ;  /* 0x30000042ff427230 */ /* 0x000fe40000004100 */
[--C-:B------:R-:W-:Y:S02]  /*76f0*/  HADD2.F32 R69, -RZ, R70.reuse.H0_H0 ;  /* 0x20000046ff457230 */ /* 0x100fe40000004100 */
[C---:B--2---:R-:W-:Y:S01]  /*7700*/  FMUL R0, R38.reuse, R4 ;  /* 0x0000000426007220 */ /* 0x044fe20000400000 */
[C---:B------:R-:W-:Y:S01]  /*7710*/  FMUL R2, R38.reuse, R5 ;  /* 0x0000000526027220 */ /* 0x040fe20000400000 */
[C---:B------:R-:W-:Y:S01]  /*7720*/  FMUL R4, R38.reuse, R8 ;  /* 0x0000000826047220 */ /* 0x040fe20000400000 */
[C---:B------:R-:W-:Y:S01]  /*7730*/  FMUL R5, R38.reuse, R9 ;  /* 0x0000000926057220 */ /* 0x040fe20000400000 */
[C---:B------:R-:W-:Y:S01]  /*7740*/  FFMA R0, R41.reuse, R40, R0 ;  /* 0x0000002829007223 */ /* 0x040fe20000000000 */
[C---:B------:R-:W-:Y:S01]  /*7750*/  FFMA R2, R41.reuse, R43, R2 ;  /* 0x0000002b29027223 */ /* 0x040fe20000000002 */
        /* <DEDUP_REMOVED lines=10> */
[----:B------:R-:W-:Y:S02]  /*7800*/  HADD2.F32 R70, -RZ, R70.H1_H1 ;  /* 0x30000046ff467230 */ /* 0x000fe40000004100 */
[C---:B------:R-:W-:Y:S01]  /*7810*/  FMUL R28, R38.reuse, R32 ;  /* 0x00000020261c7220 */ /* 0x040fe20000400000 */
[C---:B------:R-:W-:Y:S01]  /*7820*/  FMUL R29, R38.reuse, R33 ;  /* 0x00000021261d7220 */ /* 0x040fe20000400000 */
[C---:B------:R-:W-:Y:S01]  /*7830*/  FMUL R3, R38.reuse, R6 ;  /* 0x0000000626037220 */ /* 0x040fe20000400000 */
[C---:B------:R-:W-:Y:S01]  /*7840*/  FMUL R7, R38.reuse, R7 ;  /* 0x0000000726077220 */ /* 0x040fe20000400000 */
[--C-:B------:R-:W-:Y:S02]  /*7850*/  HADD2.F32 R47, -RZ, R48.reuse.H0_H0 ;  /* 0x20000030ff2f7230 */ /* 0x100fe40000004100 */
[C---:B------:R-:W-:Y:S01]  /*7860*/  FMUL R6, R38.reuse, R10 ;  /* 0x0000000a26067220 */ /* 0x040fe20000400000 */
[C---:B------:R-:W-:Y:S01]  /*7870*/  FFMA R3, R41.reuse, R42, R3 ;  /* 0x0000002a29037223 */ /* 0x040fe20000000003 */
[----:B------:R-:W-:Y:S02]  /*7880*/  HADD2.F32 R48, -RZ, R48.H1_H1 ;  /* 0x30000030ff307230 */ /* 0x000fe40000004100 */
[C---:B------:R-:W-:Y:S01]  /*7890*/  FFMA R7, R41.reuse, R44, R7 ;  /* 0x0000002c29077223 */ /* 0x040fe20000000007 */
[C---:B------:R-:W-:Y:S01]  /*78a0*/  FFMA R4, R41.reuse, R45, R4 ;  /* 0x0000002d29047223 */ /* 0x040fe20000000004 */
[C---:B------:R-:W-:Y:S01]  /*78b0*/  FFMA R5, R41.reuse, R46, R5 ;  /* 0x0000002e29057223 */ /* 0x040fe20000000005 */
[----:B------:R-:W-:Y:S01]  /*78c0*/  FFMA R6, R41, R47, R6 ;  /* 0x0000002f29067223 */ /* 0x000fe20000000006 */
[----:B------:R-:W-:Y:S01]  /*78d0*/  FMUL R11, R38, R11 ;  /* 0x0000000b260b7220 */ /* 0x000fe20000400000 */
[----:B------:R-:W-:Y:S01]  /*78e0*/  F2FP.F16.E5M2.UNPACK_B R40, R79.H1 ;  /* 0x0000004fff28723e */ /* 0x000fe200030004ff */
[--C-:B------:R-:W-:Y:S01]  /*78f0*/  HADD2.F32 R51, -RZ, R52.reuse.H0_H0 ;  /* 0x20000034ff337230 */ /* 0x100fe20000004100 */
[----:B-1----:R-:W-:Y:S01]  /*7900*/  F2FP.SATFINITE.E5M2.F32.PACK_AB_MERGE_C R105, R7, R3, RZ ;  /* 0x000000030769723e */ /* 0x002fe200048060ff */
[C---:B------:R-:W-:Y:S01]  /*7910*/  FFMA R11, R41.reuse, R48, R11 ;  /* 0x00000030290b7223 */ /* 0x040fe2000000000b */
[C---:B------:R-:W-:Y:S01]  /*7920*/  FFMA R8, R41.reuse, R49, R8 ;  /* 0x0000003129087223 */ /* 0x040fe20000000008 */
[----:B------:R-:W-:Y:S01]  /*7930*/  FFMA R9, R41, R50, R9 ;  /* 0x0000003229097223 */ /* 0x000fe20000000009 */
[----:B------:R-:W-:Y:S01]  /*7940*/  F2FP.SATFINITE.E5M2.F32.PACK_AB_MERGE_C R104, R2, R0, R105 ;  /* 0x000000000268723e */ /* 0x000fe20004806069 */
[----:B------:R-:W-:Y:S01]  /*7950*/  HADD2.F32 R52, -RZ, R52.H1_H1 ;  /* 0x30000034ff347230 */ /* 0x000fe20000004100 */
[----:B------:R-:W-:Y:S01]  /*7960*/  F2FP.SATFINITE.E5M2.F32.PACK_AB_MERGE_C R106, R11, R6, RZ ;  /* 0x000000060b6a723e */ /* 0x000fe200048060ff */
[C---:B------:R-:W-:Y:S01]  /*7970*/  FMUL R10, R38.reuse, R14 ;  /* 0x0000000e260a7220 */ /* 0x040fe20000400000 */
[C---:B------:R-:W-:Y:S01]  /*7980*/  FMUL R15, R38.reuse, R15 ;  /* 0x0000000f260f7220 */ /* 0x040fe20000400000 */
[--C-:B------:R-:W-:Y:S01]  /*7990*/  HADD2.F32 R55, -RZ, R56.reuse.H0_H0 ;  /* 0x20000038ff377230 */ /* 0x100fe20000004100 */
[----:B------:R-:W-:Y:S01]  /*79a0*/  F2FP.SATFINITE.E5M2.F32.PACK_AB_MERGE_C R105, R5, R4, R106 ;  /* 0x000000040569723e */ /* 0x000fe2000480606a */
[C---:B------:R-:W-:Y:S01]  /*79b0*/  FFMA R10, R41.reuse, R51, R10 ;  /* 0x00000033290a7223 */ /* 0x040fe2000000000a */
[C---:B------:R-:W-:Y:S01]  /*79c0*/  FFMA R15, R41.reuse, R52, R15 ;  /* 0x00000034290f7223 */ /* 0x040fe2000000000f */
[C---:B------:R-:W-:Y:S01]  /*79d0*/  FFMA R12, R41.reuse, R53, R12 ;  /* 0x00000035290c7223 */ /* 0x040fe2000000000c */
[C---:B------:R-:W-:Y:S01]  /*79e0*/  FFMA R13, R41.reuse, R54, R13 ;  /* 0x00000036290d7223 */ /* 0x040fe2000000000d */
[----:B------:R-:W-:Y:S02]  /*79f0*/  HADD2.F32 R56, -RZ, R56.H1_H1 ;  /* 0x30000038ff387230 */ /* 0x000fe40000004100 */
[C---:B------:R-:W-:Y:S01]  /*7a00*/  FMUL R14, R38.reuse, R18 ;  /* 0x00000012260e7220 */ /* 0x040fe20000400000 */
[C---:B------:R-:W-:Y:S01]  /*7a10*/  FMUL R19, R38.reuse, R19 ;  /* 0x0000001326137220 */ /* 0x040fe20000400000 */
[--C-:B------:R-:W-:Y:S02]  /*7a20*/  HADD2.F32 R59, -RZ, R60.reuse.H0_H0 ;  /* 0x2000003cff3b7230 */ /* 0x100fe40000004100 */
[C---:B------:R-:W-:Y:S01]  /*7a30*/  FMUL R18, R38.reuse, R22 ;  /* 0x0000001626127220 */ /* 0x040fe20000400000 */
[C---:B------:R-:W-:Y:S01]  /*7a40*/  FFMA R14, R41.reuse, R55, R14 ;  /* 0x00000037290e7223 */ /* 0x040fe2000000000e */
[----:B------:R-:W-:Y:S02]  /*7a50*/  HADD2.F32 R60, -RZ, R60.H1_H1 ;  /* 0x3000003cff3c7230 */ /* 0x000fe40000004100 */
        /* <DEDUP_REMOVED lines=8> */
[C---:B------:R-:W-:Y:S01]  /*7ae0*/  FFMA R23, R41.reuse, R60, R23 ;  /* 0x0000003c29177223 */ /* 0x040fe20000000017 */
[C---:B------:R-:W-:Y:S01]  /*7af0*/  FMUL R27, R38.reuse, R27 ;  /* 0x0000001b261b7220 */ /* 0x040fe20000400000 */
[C---:B------:R-:W-:Y:S01]  /*7b00*/  FFMA R20, R41.reuse, R61, R20 ;  /* 0x0000003d29147223 */ /* 0x040fe20000000014 */
[C---:B------:R-:W-:Y:S01]  /*7b10*/  FFMA R21, R41.reuse, R62, R21 ;  /* 0x0000003e29157223 */ /* 0x040fe20000000015 */
[--C-:B------:R-:W-:Y:S02]  /*7b20*/  HADD2.F32 R67, -RZ, R68.reuse.H0_H0 ;  /* 0x20000044ff437230 */ /* 0x100fe40000004100 */
[----:B------:R-:W-:Y:S01]  /*7b30*/  FFMA R22, R41, R63, R22 ;  /* 0x0000003f29167223 */ /* 0x000fe20000000016 */
[----:B------:R-:W-:Y:S02]  /*7b40*/  HADD2.F32 R68, -RZ, R68.H1_H1 ;  /* 0x30000044ff447230 */ /* 0x000fe40000004100 */
[C---:B------:R-:W-:Y:S01]  /*7b50*/  FMUL R26, R38.reuse, R30 ;  /* 0x0000001e261a7220 */ /* 0x040fe20000400000 */
[----:B------:R-:W-:Y:S01]  /*7b60*/  F2FP.SATFINITE.E5M2.F32.PACK_AB_MERGE_C R107, R15, R10, RZ ;  /* 0x0000000a0f6b723e */ /* 0x000fe200048060ff */
        /* <DEDUP_REMOVED lines=8> */
[----:B------:R-:W-:Y:S01]  /*7bf0*/  F2FP.SATFINITE.E5M2.F32.PACK_AB_MERGE_C R106, R9, R8, R107 ;  /* 0x00000008096a723e */ /* 0x000fe2000480606b */
[----:B------:R-:W-:Y:S01]  /*7c00*/  FFMA R31, R41, R68, R31 ;  /* 0x00000044291f7223 */ /* 0x000fe2000000001f */
[----:B------:R-:W-:Y:S01]  /*7c10*/  FMUL R35, R38, R35 ;  /* 0x0000002326237220 */ /* 0x000fe20000400000 */
[----:B------:R-:W-:Y:S01]  /*7c20*/  F2FP.SATFINITE.E5M2.F32.PACK_AB_MERGE_C R107, R19, R14, RZ ;  /* 0x0000000e136b723e */ /* 0x000fe200048060ff */
[C---:B------:R-:W-:Y:S01]  /*7c30*/  FFMA R28, R41.reuse, R69, R28 ;  /* 0x00000045291c7223 */ /* 0x040fe2000000001c */
[C---:B------:R-:W-:Y:S01]  /*7c40*/  FFMA R29, R41.reuse, R70, R29 ;  /* 0x00000046291d7223 */ /* 0x040fe2000000001d */
[C---:B------:R-:W-:Y:S01]  /*7c50*/  FFMA R30, R41.reuse, R43, R30 ;  /* 0x0000002b291e7223 */ /* 0x040fe2000000001e */
[----:B------:R-:W-:Y:S01]  /*7c60*/  FFMA R35, R41, R40, R35 ;  /* 0x0000002829237223 */ /* 0x000fe20000000023 */
        /* <DEDUP_REMOVED lines=21> */
[----:B------:R-:W-:Y:S02]  /*7dc0*/  UIADD3 UR4, UP0, UPT, UR62, 0x680, URZ ;  /* 0x000006803e047890 */ /* 0x000fe4000ff1e0ff */
[----:B------:R-:W-:Y:S02]  /*7dd0*/  UIADD3 UR9, UPT, UPT, UR49, 0x40, URZ ;  /* 0x0000004031097890 */ /* 0x000fe4000fffe0ff */
[----:B------:R-:W-:Y:S02]  /*7de0*/  UIADD3 UR8, UPT, UPT, UR44, 0x5200, URZ ;  /* 0x000052002c087890 */ /* 0x000fe4000fffe0ff */
[----:B------:R-:W-:Y:S01]  /*7df0*/  UIADD3.X UR5, UPT, UPT, URZ, UR63, URZ, UP0, !UPT ;  /* 0x0000003fff057290 */ /* 0x000fe200087fe4ff */
[----:B------:R-:W-:Y:S01]  /*7e00*/  UMOV UR10, UR50 ;  /* 0x00000032000a7c82 */ /* 0x000fe20008000000 */
[----:B------:R-:W-:Y:S07]  /*7e10*/  UMOV UR11, UR36 ;  /* 0x00000024000b7c82 */ /* 0x000fee0008000000 */
[----:B------:R2:W-:Y:S01]  /*7e20*/  UTMASTG.3D [UR8], [UR4] ;  /* 0x00000008040073b5 */ /* 0x0005e20008010000 */
[----:B------:R0:W-:Y:S01]  /*7e30*/  UTMACMDFLUSH ;  /* 0x00000000000079b7 */ /* 0x0001e20000000000 */
[----:B--2---:R-:W-:Y:S04]  /*7e40*/  DEPBAR.LE SB0, 0x1 ;  /* 0x000080400000791a */ /* 0x004fe80000000000 */
.L_x_121:
[----:B------:R-:W-:Y:S05]  /*7e50*/  BSYNC.RECONVERGENT B0 ;  /* 0x0000000000007941 */ /* 0x000fea0003800200 */
.L_x_120:
        /* <DEDUP_REMOVED lines=16> */
.L_x_125:
[----:B------:R-:W-:Y:S05]  /*7f60*/  BSYNC B0 ;  /* 0x0000000000007941 */ /* 0x000fea0003800000 */
.L_x_124:
        /* <DEDUP_REMOVED lines=17> */
.L_x_123:
[----:B------:R-:W-:Y:S05]  /*8080*/  BSYNC B1 ;  /* 0x0000000000017941 */ /* 0x000fea0003800000 */
.L_x_122:
        /* <DEDUP_REMOVED lines=21> */
.L_x_127:
        /* <DEDUP_REMOVED lines=18> */
[----:B------:R-:W-:Y:S01]  /*8300*/  ISETP.NE.AND P6, PT, R102, RZ, PT ;  /* 0x000000ff6600720c */ /* 0x000fe20003fc5270 */
[--C-:B------:R-:W-:Y:S01]  /*8310*/  HADD2.F32 R49, -RZ, R50.reuse.H0_H0 ;  /* 0x20000032ff317230 */ /* 0x100fe20000004100 */
[----:B----4-:R-:W-:Y:S01]  /*8320*/  F2FP.F16.E5M2.UNPACK_B R58, R76 ;  /* 0x0000004cff3a723e */ /* 0x010fe200020004ff */
[----:B------:R-:W-:Y:S01]  /*8330*/  HADD2.F32 R50, -RZ, R50.H1_H1 ;  /* 0x30000032ff327230 */ /* 0x000fe20000004100 */
[----:B------:R-:W-:Y:S01]  /*8340*/  F2FP.F16.E5M2.UNPACK_B R62, R77 ;  /* 0x0000004dff3e723e */ /* 0x000fe200020004ff */
[--C-:B------:R-:W-:Y:S01]  /*8350*/  HADD2.F32 R53, -RZ, R54.reuse.H0_H0 ;  /* 0x20000036ff357230 */ /* 0x100fe20000004100 */
[----:B------:R-:W-:Y:S01]  /*8360*/  F2FP.F16.E5M2.UNPACK_B R66, R78 ;  /* 0x0000004eff42723e */ /* 0x000fe200020004ff */
[----:B------:R-:W-:Y:S01]  /*8370*/  HADD2.F32 R54, -RZ, R54.H1_H1 ;  /* 0x30000036ff367230 */ /* 0x000fe20000004100 */
[----:B------:R-:W-:Y:S01]  /*8380*/  F2FP.F16.E5M2.UNPACK_B R70, R79 ;  /* 0x0000004fff46723e */ /* 0x000fe200020004ff */
[--C-:B------:R-:W-:Y:S01]  /*8390*/  HADD2.F32 R57, -RZ, R58.reuse.H0_H0 ;  /* 0x2000003aff397230 */ /* 0x100fe20000004100 */
[----:B------:R-:W-:Y:S01]  /*83a0*/  F2FP.F16.E5M2.UNPACK_B R56, R75.H1 ;  /* 0x0000004bff38723e */ /* 0x000fe200030004ff */
[----:B------:R-:W-:Y:S01]  /*83b0*/  HADD2.F32 R58, -RZ, R58.H1_H1 ;  /* 0x3000003aff3a7230 */ /* 0x000fe20000004100 */
[----:B------:R-:W-:Y:S01]  /*83c0*/  F2FP.F16.E5M2.UNPACK_B R60, R76.H1 ;  /* 0x0000004cff3c723e */ /* 0x000fe200030004ff */
[--C-:B------:R-:W-:Y:S01]  /*83d0*/  HADD2.F32 R61, -RZ, R62.reuse.H0_H0 ;  /* 0x2000003eff3d7230 */ /* 0x100fe20000004100 */
[----:B------:R-:W-:Y:S01]  /*83e0*/  F2FP.F16.E5M2.UNPACK_B R64, R77.H1 ;  /* 0x0000004dff40723e */ /* 0x000fe200030004ff */
[----:B------:R-:W-:Y:S01]  /*83f0*/  HADD2.F32 R62, -RZ, R62.H1_H1 ;  /* 0x3000003eff3e7230 */ /* 0x000fe20000004100 */
[----:B------:R-:W-:Y:S01]  /*8400*/  F2FP.F16.E5M2.UNPACK_B R68, R78.H1 ;  /* 0x0000004eff44723e */ /* 0x000fe200030004ff */
        /* <DEDUP_REMOVED lines=112> */
[----:B------:R-:W-:Y:S02]  /*8b10*/  UIADD3 UR4, UPT, UPT, UR44, 0x4200, URZ ;  /* 0x000042002c047890 */ /* 0x000fe4000fffe0ff */
[----:B------:R-:W-:Y:S01]  /*8b20*/  UIADD3 UR9, UPT, UPT, UR49, 0x80, URZ ;  /* 0x0000008031097890 */ /* 0x000fe2000fffe0ff */
[----:B------:R-:W-:Y:S01]  /*8b30*/  UMOV UR10, UR50 ;  /* 0x00000032000a7c82 */ /* 0x000fe20008000000 */
[----:B------:R-:W-:Y:S02]  /*8b40*/  UMOV UR11, UR36 ;  /* 0x00000024000b7c82 */ /* 0x000fe40008000000 */
        /* <DEDUP_REMOVED lines=8> */
.L_x_129:
[----:B------:R-:W-:Y:S05]  /*8bd0*/  BSYNC.RECONVERGENT B0 ;  /* 0x0000000000007941 */ /* 0x000fea0003800200 */
.L_x_128:
        /* <DEDUP_REMOVED lines=16> */
.L_x_133:
[----:B------:R-:W-:Y:S05]  /*8ce0*/  BSYNC B0 ;  /* 0x0000000000007941 */ /* 0x000fea0003800000 */
.L_x_132:
        /* <DEDUP_REMOVED lines=17> */
.L_x_131:
[----:B------:R-:W-:Y:S05]  /*8e00*/  BSYNC B1 ;  /* 0x0000000000017941 */ /* 0x000fea0003800000 */
.L_x_130:
        /* <DEDUP_REMOVED lines=21> */
.L_x_135:
[----:B------:R-:W-:Y:S01]  /*8f60*/  ISETP.NE.AND P0, PT, R97, RZ, PT ;  /* 0x000000ff6100720c */ /* 0x000fe20003f05270 */
[----:B------:R-:W-:Y:S05]  /*8f70*/  WARPSYNC.ALL ;  /* 0x0000000000007948 */ /* 0x000fea0003800000 */
[----:B------:R-:W-:Y:S01]  /*8f80*/  R2UR UR4, R39 ;  /* 0x00000000270472ca */ /* 0x000fe200000e0000 */
[----:B------:R-:W2:Y:S01]  /*8f90*/  S2UR UR6, SR_CgaCtaId ;  /* 0x00000000000679c3 */ /* 0x000ea20000008800 */
[-C--:B------:R-:W-:Y:S01]  /*8fa0*/  F2FP.F16.E5M2.UNPACK_B R42, R72.reuse ;  /* 0x00000048ff2a723e */ /* 0x080fe200020004ff */
[----:B------:R-:W-:Y:S01]  /*8fb0*/  BSSY.RECONVERGENT B0, `(.L_x_136) ;  /* 0x000009b000007945 */ /* 0x000fe20003800200 */
[----:B------:R-:W-:Y:S02]  /*8fc0*/  F2FP.F16.E5M2.UNPACK_B R72, R72.H1 ;  /* 0x00000048ff48723e */ /* 0x000fe400030004ff */
[-C--:B------:R-:W-:Y:S01]  /*8fd0*/  F2FP.F16.E5M2.UNPACK_B R46, R73.reuse ;  /* 0x00000049ff2e723e */ /* 0x080fe200020004ff */
[--C-:B------:R-:W-:Y:S01]  /*8fe0*/  HADD2.F32 R40, -RZ, R42.reuse.H0_H0 ;  /* 0x2000002aff287230 */ /* 0x100fe20000004100 */
[----:B------:R-:W-:Y:S01]  /*8ff0*/  F2FP.F16.E5M2.UNPACK_B R73, R73.H1 ;  /* 0x00000049ff49723e */ /* 0x000fe200030004ff */
[----:B------:R-:W-:Y:S01]  /*9000*/  HADD2.F32 R42, -RZ, R42.H1_H1 ;  /* 0x3000002aff2a7230 */ /* 0x000fe20000004100 */
[-C--:B------:R-:W-:Y:S01]  /*9010*/  F2FP.F16.E5M2.UNPACK_B R50, R74.reuse ;  /* 0x0000004aff32723e */ /* 0x080fe200020004ff */
[----:B------:R-:W-:Y:S01]  /*9020*/  HADD2.F32 R43, -RZ, R72.H0_H0 ;  /* 0x20000048ff2b7230 */ /* 0x000fe20000004100 */
[----:B------:R-:W-:Y:S01]  /*9030*/  F2FP.F16.E5M2.UNPACK_B R74, R74.H1 ;  /* 0x0000004aff4a723e */ /* 0x000fe200030004ff */
[----:B------:R-:W-:Y:S01]  /*9040*/  LDTM.16dp32bit_t0_t15.x32 R4, tmem[UR4+0xc0] ;  /* 0x0000c004000479ee */ /* 0x000fe20008a80000 */
[----:B------:R-:W3:Y:S01]  /*9050*/  LDTM.16dp32bit_t16_t31.x32 R4, tmem[UR4+0xe0] ;  /* 0x0000e004000479ee */ /* 0x000ee20008aa0000 */
[----:B------:R-:W-:Y:S01]  /*9060*/  NOP ;  /* 0x0000000000007918 */ /* 0x000fe20000000000 */
[--C-:B------:R-:W-:Y:S01]  /*9070*/  HADD2.F32 R45, -RZ, R46.reuse.H0_H0 ;  /* 0x2000002eff2d7230 */ /* 0x100fe20000004100 */
[----:B------:R-:W-:Y:S01]  /*9080*/  R2UR UR5, R71 ;  /* 0x00000000470572ca */ /* 0x000fe200000e0000 */
[----:B------:R-:W-:Y:S01]  /*9090*/  HADD2.F32 R46, -RZ, R46.H1_H1 ;  /* 0x3000002eff2e7230 */ /* 0x000fe20000004100 */
[----:B------:R-:W-:Y:S01]  /*90a0*/  F2FP.F16.E5M2.UNPACK_B R54, R75 ;  /* 0x0000004bff36723e */ /* 0x000fe200020004ff */
        /* <DEDUP_REMOVED lines=10> */
[----:B------:R-:W-:Y:S01]  /*9150*/  UIADD3 UR4, UPT, UPT, UR5, 0x130, URZ ;  /* 0x0000013005047890 */ /* 0x000fe2000fffe0ff */
[----:B------:R-:W-:Y:S01]  /*9160*/  HADD2.F32 R59, -RZ, R58.H1_H1 ;  /* 0x3000003aff3b7230 */ /* 0x000fe20000004100 */
[----:B------:R-:W-:Y:S01]  /*9170*/  F2FP.F16.E5M2.UNPACK_B R76, R76.H1 ;  /* 0x0000004cff4c723e */ /* 0x000fe200030004ff */
[--C-:B------:R-:W-:Y:S01]  /*9180*/  HADD2.F32 R60, -RZ, R62.reuse.H0_H0 ;  /* 0x2000003eff3c7230 */ /* 0x100fe20000004100 */
[----:B------:R-:W-:Y:S01]  /*9190*/  F2FP.F16.E5M2.UNPACK_B R77, R77.H1 ;  /* 0x0000004dff4d723e */ /* 0x000fe200030004ff */
[----:B------:R-:W-:Y:S01]  /*91a0*/  HADD2.F32 R63, -RZ, R62.H1_H1 ;  /* 0x3000003eff3f7230 */ /* 0x000fe20000004100 */
[----:B------:R-:W-:Y:S01]  /*91b0*/  F2FP.F16.E5M2.UNPACK_B R78, R78.H1 ;  /* 0x0000004eff4e723e */ /* 0x000fe200030004ff */
[--C-:B------:R-:W-:Y:S01]  /*91c0*/  HADD2.F32 R64, -RZ, R66.reuse.H0_H0 ;  /* 0x20000042ff407230 */ /* 0x100fe20000004100 */
[----:B--2---:R-:W-:Y:S01]  /*91d0*/  UPRMT UR4, UR6, 0x654, UR4 ;  /* 0x0000065406047896 */ /* 0x004fe20008000004 */
        /* <DEDUP_REMOVED lines=8> */
[----:B------:R-:W-:Y:S01]  /*9260*/  SYNCS.ARRIVE.TRANS64.RED.A1T0 RZ, [UR4], RZ ;  /* 0x000000ffffff79a7 */ /* 0x000fe20008100404 */
[C---:B------:R-:W-:Y:S01]  /*9270*/  FMUL R16, R38.reuse, R16 ;  /* 0x0000001026107220 */ /* 0x040fe20000400000 */
[C---:B------:R-:W-:Y:S01]  /*9280*/  FMUL R17, R38.reuse, R17 ;  /* 0x0000001126117220 */ /* 0x040fe20000400000 */
[C---:B------:R-:W-:Y:S01]  /*9290*/  FMUL R0, R38.reuse, R20 ;  /* 0x0000001426007220 */ /* 0x040fe20000400000 */
[C---:B------:R-:W-:Y:S01]  /*92a0*/  FMUL R2, R38.reuse, R21 ;  /* 0x0000001526027220 */ /* 0x040fe20000400000 */
[C---:B------:R-:W-:Y:S01]  /*92b0*/  FMUL R20, R38.reuse, R25 ;  /* 0x0000001926147220 */ /* 0x040fe20000400000 */
[----:B------:R-:W-:Y:S02]  /*92c0*/  HADD2.F32 R67, -RZ, R66.H1_H1 ;  /* 0x30000042ff437230 */ /* 0x000fe40000004100 */
[C---:B------:R-:W-:Y:S01]  /*92d0*/  FMUL R6, R38.reuse, R6 ;  /* 0x0000000626067220 */ /* 0x040fe20000400000 */
[----:B------:R-:W-:Y:S02]  /*92e0*/  HADD2.F32 R44, -RZ, R72.H1_H1 ;  /* 0x30000048ff2c7230 */ /* 0x000fe40000004100 */
[C---:B------:R-:W-:Y:S01]  /*92f0*/  FMUL R7, R38.reuse, R7 ;  /* 0x0000000726077220 */ /* 0x040fe20000400000 */
[--C-:B------:R-:W-:Y:S02]  /*9300*/  HADD2.F32 R47, -RZ, R73.reuse.H0_H0 ;  /* 0x20000049ff2f7230 */ /* 0x100fe40000004100 */
[C---:B------:R-:W-:Y:S01]  /*9310*/  FFMA R6, R41.reuse, R43, R6 ;  /* 0x0000002b29067223 */ /* 0x040fe20000000006 */
[--C-:B------:R-:W-:Y:S02]  /*9320*/  HADD2.F32 R40, -RZ, R68.reuse.H0_H0 ;  /* 0x20000044ff287230 */ /* 0x100fe40000004100 */
[C---:B------:R-:W-:Y:S01]  /*9330*/  FFMA R7, R41.reuse, R44, R7 ;  /* 0x0000002c29077223 */ /* 0x040fe20000000007 */
[C---:B------:R-:W-:Y:S01]  /*9340*/  FFMA R8, R41.reuse, R45, R8 ;  /* 0x0000002d29087223 */ /* 0x040fe20000000008 */
[----:B------:R-:W-:Y:S01]  /*9350*/  FFMA R9, R41, R46, R9 ;  /* 0x0000002e29097223 */ /* 0x000fe20000000009 */
[----:B------:R-:W-:Y:S02]  /*9360*/  HADD2.F32 R43, -RZ, R68.H1_H1 ;  /* 0x30000044ff2b7230 */ /* 0x000fe40000004100 */
[C---:B------:R-:W-:Y:S01]  /*9370*/  FMUL R10, R38.reuse, R10 ;  /* 0x0000000a260a7220 */ /* 0x040fe20000400000 */
[----:B------:R-:W-:Y:S01]  /*9380*/  HADD2.F32 R48, -RZ, R73.H1_H1 ;  /* 0x30000049ff307230 */ /* 0x000fe20000004100 */
[----:B------:R-:W-:Y:S01]  /*9390*/  F2FP.SATFINITE.E5M2.F32.PACK_AB_MERGE_C R100, R7, R6, RZ ;  /* 0x000000060764723e */ /* 0x000fe200048060ff */
[C---:B------:R-:W-:Y:S01]  /*93a0*/  FMUL R7, R38.reuse, R24 ;  /* 0x0000001826077220 */ /* 0x040fe20000400000 */
[----:B------:R-:W-:Y:S01]  /*93b0*/  FFMA R10, R41, R47, R10 ;  /* 0x0000002f290a7223 */ /* 0x000fe2000000000a */
[C---:B------:R-:W-:Y:S01]  /*93c0*/  FMUL R24, R38.reuse, R29 ;  /* 0x0000001d26187220 */ /* 0x040fe20000400000 */
[----:B------:R-:W-:Y:S01]  /*93d0*/  F2FP.SATFINITE.E5M2.F32.PACK_AB_MERGE_C R100, R5, R4, R100 ;  /* 0x000000040564723e */ /* 0x000fe20004806064 */
[C---:B------:R-:W-:Y:S01]  /*93e0*/  FMUL R11, R38.reuse, R11 ;  /* 0x0000000b260b7220 */ /* 0x040fe20000400000 */
[--C-:B------:R-:W-:Y:S02]  /*93f0*/  HADD2.F32 R51, -RZ, R74.reuse.H0_H0 ;  /* 0x2000004aff337230 */ /* 0x100fe40000004100 */
[C---:B------:R-:W-:Y:S01]  /*9400*/  FMUL R14, R38.reuse, R14 ;  /* 0x0000000e260e7220 */ /* 0x040fe20000400000 */
[----:B------:R-:W-:Y:S02]  /*9410*/  HADD2.F32 R52, -RZ, R74.H1_H1 ;  /* 0x3000004aff347230 */ /* 0x000fe40000004100 */
[C---:B------:R-:W-:Y:S01]  /*9420*/  FFMA R11, R41.reuse, R48, R11 ;  /* 0x00000030290b7223 */ /* 0x040fe2000000000b */
[C---:B------:R-:W-:Y:S01]  /*9430*/  FFMA R12, R41.reuse, R49, R12 ;  /* 0x00000031290c7223 */ /* 0x040fe2000000000c */
[C---:B------:R-:W-:Y:S01]  /*9440*/  FFMA R13, R41.reuse, R50, R13 ;  /* 0x00000032290d7223 */ /* 0x040fe2000000000d */
[----:B------:R-:W-:Y:S01]  /*9450*/  FFMA R14, R41, R51, R14 ;  /* 0x00000033290e7223 */ /* 0x000fe2000000000e */
[C---:B------:R-:W-:Y:S01]  /*9460*/  FMUL R15, R38.reuse, R15 ;  /* 0x0000000f260f7220 */ /* 0x040fe20000400000 */
[--C-:B------:R-:W-:Y:S01]  /*9470*/  HADD2.F32 R55, -RZ, R75.reuse.H0_H0 ;  /* 0x2000004bff377230 */ /* 0x100fe20000004100 */
[----:B------:R-:W-:Y:S01]  /*9480*/  F2FP.SATFINITE.E5M2.F32.PACK_AB_MERGE_C R101, R11, R10, RZ ;  /* 0x0000000a0b65723e */ /* 0x000fe200048060ff */
[----:B------:R-:W-:Y:S02]  /*9490*/  HADD2.F32 R56, -RZ, R75.H1_H1 ;  /* 0x3000004bff387230 */ /* 0x000fe40000004100 */
[C---:B------:R-:W-:Y:S01]  /*94a0*/  FFMA R15, R41.reuse, R52, R15 ;  /* 0x00000034290f7223 */ /* 0x040fe2000000000f */
[----:B------:R-:W-:Y:S01]  /*94b0*/  FFMA R16, R41, R53, R16 ;  /* 0x0000003529107223 */ /* 0x000fe20000000010 */
[----:B------:R-:W-:Y:S01]  /*94c0*/  F2FP.SATFINITE.E5M2.F32.PACK_AB_MERGE_C R101, R9, R8, R101 ;  /* 0x000000080965723e */ /* 0x000fe20004806065 */
[----:B------:R-:W-:Y:S01]  /*94d0*/  FFMA R17, R41, R54, R17 ;  /* 0x0000003629117223 */ /* 0x000fe20000000011 */
[C---:B------:R-:W-:Y:S01]  /*94e0*/  FMUL R18, R38.reuse, R18 ;  /* 0x0000001226127220 */ /* 0x040fe20000400000 */
[----:B------:R-:W-:Y:S01]  /*94f0*/  F2FP.SATFINITE.E5M2.F32.PACK_AB_MERGE_C R102, R15, R14, RZ ;  /* 0x0000000e0f66723e */ /* 0x000fe200048060ff */
[C---:B------:R-:W-:Y:S01]  /*9500*/  FMUL R19, R38.reuse, R19 ;  /* 0x0000001326137220 */ /* 0x040fe20000400000 */
[--C-:B------:R-:W-:Y:S02]  /*9510*/  HADD2.F32 R58, -RZ, R76.reuse.H0_H0 ;  /* 0x2000004cff3a7230 */ /* 0x100fe40000004100 */
[----:B------:R-:W-:Y:S01]  /*9520*/  FFMA R18, R41, R55, R18 ;  /* 0x0000003729127223 */ /* 0x000fe20000000012 */
[----:B------:R-:W-:Y:S01]  /*9530*/  F2FP.SATFINITE.E5M2.F32.PACK_AB_MERGE_C R102, R13, R12, R102 ;  /* 0x0000000c0d66723e */ /* 0x000fe20004806066 */
[C---:B------:R-:W-:Y:S01]  /*9540*/  FFMA R19, R41.reuse, R56, R19 ;  /* 0x0000003829137223 */ /* 0x040fe20000000013 */
[----:B------:R-:W-:Y:S02]  /*9550*/  HADD2.F32 R61, -RZ, R76.H1_H1 ;  /* 0x3000004cff3d7230 */ /* 0x000fe40000004100 */
[C---:B------:R-:W-:Y:S01]  /*9560*/  FMUL R3, R38.reuse, R22 ;  /* 0x0000001626037220 */ /* 0x040fe20000400000 */
        /* <DEDUP_REMOVED lines=10> */
[C---:B------:R-:W-:Y:S01]  /*9610*/  FMUL R23, R38.reuse, R28 ;  /* 0x0000001c26177220 */ /* 0x040fe20000400000 */
[----:B------:R-:W-:Y:S01]  /*9620*/  F2FP.F16.E5M2.UNPACK_B R79, R79.H1 ;  /* 0x0000004fff4f723e */ /* 0x000fe200030004ff */
        /* <DEDUP_REMOVED lines=9> */
[C---:B------:R-:W-:Y:S01]  /*96c0*/  FFMA R24, R41.reuse, R67, R24 ;  /* 0x0000004329187223 */ /* 0x040fe20000000018 */
[C---:B------:R-:W-:Y:S01]  /*96d0*/  FMUL R28, R38.reuse, R33 ;  /* 0x00000021261c7220 */ /* 0x040fe20000400000 */
[--C-:B------:R-:W-:Y:S02]  /*96e0*/  HADD2.F32 R42, -RZ, R79.reuse.H0_H0 ;  /* 0x2000004fff2a7230 */ /* 0x100fe40000004100 */
[C---:B------:R-:W-:Y:S01]  /*96f0*/  FFMA R25, R41.reuse, R66, R25 ;  /* 0x0000004229197223 */ /* 0x040fe20000000019 */
[----:B------:R-:W-:Y:S02]  /*9700*/  HADD2.F32 R71, -RZ, R79.H1_H1 ;  /* 0x3000004fff477230 */ /* 0x000fe40000004100 */
[C---:B------:R-:W-:Y:S01]  /*9710*/  FMUL R29, R38.reuse, R34 ;  /* 0x00000022261d7220 */ /* 0x040fe20000400000 */
        /* <DEDUP_REMOVED lines=9> */
[----:B-1----:R-:W-:Y:S01]  /*97b0*/  F2FP.SATFINITE.E5M2.F32.PACK_AB_MERGE_C R105, R22, R21, RZ ;  /* 0x000000151669723e */ /* 0x002fe200048060ff */
[----:B------:R1:W-:Y:S01]  /*97c0*/  STS.128 [R84+UR44+0x5200], R100 ;  /* 0x0052006454007988 */ /* 0x0003e20008000c2c */
[----:B------:R-:W-:Y:S02]  /*97d0*/  F2FP.SATFINITE.E5M2.F32.PACK_AB_MERGE_C R64, R26, R25, RZ ;  /* 0x000000191a40723e */ /* 0x000fe400048060ff */
[----:B------:R-:W-:Y:S02]  /*97e0*/  F2FP.SATFINITE.E5M2.F32.PACK_AB_MERGE_C R67, R30, R29, RZ ;  /* 0x0000001d1e43723e */ /* 0x000fe400048060ff */
[----:B------:R-:W-:Y:S02]  /*97f0*/  F2FP.SATFINITE.E5M2.F32.PACK_AB_MERGE_C R104, R2, R0, R3 ;  /* 0x000000000268723e */ /* 0x000fe40004806003 */
[----:B------:R-:W-:Y:S02]  /*9800*/  F2FP.SATFINITE.E5M2.F32.PACK_AB_MERGE_C R105, R20, R7, R105 ;  /* 0x000000071469723e */ /* 0x000fe40004806069 */
[----:B------:R-:W-:Y:S02]  /*9810*/  F2FP.SATFINITE.E5M2.F32.PACK_AB_MERGE_C R106, R24, R23, R64 ;  /* 0x00000017186a723e */ /* 0x000fe40004806040 */
[----:B------:R-:W-:Y:S02]  /*9820*/  F2FP.SATFINITE.E5M2.F32.PACK_AB_MERGE_C R107, R28, R27, R67 ;  /* 0x0000001b1c6b723e */ /* 0x000fe40004806043 */
[----:B------:R-:W-:Y:S03]  /*9830*/  IADD3 R36, PT, PT, R36, 0x1, RZ ;  /* 0x0000000124247810 */ /* 0x000fe60007ffe0ff */
        /* <DEDUP_REMOVED lines=18> */
.L_x_137:
[----:B------:R-:W-:Y:S05]  /*9960*/  BSYNC.RECONVERGENT B0 ;  /* 0x0000000000007941 */ /* 0x000fea0003800200 */
.L_x_136:
[----:B------:R-:W-:Y:S01]  /*9970*/  R2UR UR4, R87 ;  /* 0x00000000570472ca */ /* 0x000fe200000e0000 */
[----:B------:R-:W-:Y:S01]  /*9980*/  BAR.SYNC.DEFER_BLOCKING 0x1, 0x80 ;  /* 0x0042000000007b1d */ /* 0x000fe20000010000 */
[C---:B------:R-:W-:Y:S01]  /*9990*/  ISETP.NE.AND P0, PT, R89.reuse, 0x2, PT ;  /* 0x000000025900780c */ /* 0x040fe20003f05270 */
[----:B------:R-:W-:Y:S01]  /*99a0*/  UISETP.NE.AND UP0, UPT, UR45, URZ, UPT ;  /* 0x000000ff2d00728c */ /* 0x000fe2000bf05270 */
[----:B------:R-:W-:Y:S01]  /*99b0*/  ISETP.NE.AND P1, PT, R36, 0x4, PT ;  /* 0x000000042400780c */ /* 0x000fe20003f25270 */
[----:B------:R-:W-:Y:S01]  /*99c0*/  UIADD3 UR20, UPT, UPT, UR37, UR59, URZ ;  /* 0x0000003b25147290 */ /* 0x000fe2000fffe0ff */
[----:B------:R-:W-:Y:S02]  /*99d0*/  SEL R5, RZ, 0x1, P0 ;  /* 0x00000001ff057807 */ /* 0x000fe40000000000 */
[----:B------:R-:W-:Y:S02]  /*99e0*/  SEL R3, RZ, 0x1, P1 ;  /* 0x00000001ff037807 */ /* 0x000fe40000800000 */
[----:B------:R-:W-:Y:S02]  /*99f0*/  LOP3.LUT R92, R92, R5, RZ, 0x3c, !PT ;  /* 0x000000055c5c7212 */ /* 0x000fe400078e3cff */
[----:B------:R-:W-:Y:S01]  /*9a00*/  LOP3.LUT R94, R94, R3, RZ, 0x3c, !PT ;  /* 0x000000035e5e7212 */ /* 0x000fe200078e3cff */
[----:B------:R-:W-:Y:S01]  /*9a10*/  UIADD3 UR16, UPT, UPT, UR38, UR4, URZ ;  /* 0x0000000426107290 */ /* 0x000fe2000fffe0ff */
[----:B------:R-:W-:Y:S02]  /*9a20*/  SEL R89, R89, RZ, P0 ;  /* 0x000000ff59597207 */ /* 0x000fe40000000000 */
[----:B------:R-:W-:Y:S01]  /*9a30*/  SEL R36, R36, RZ, P1 ;  /* 0x000000ff24247207 */ /* 0x000fe20000800000 */
[----:B------:R-:W-:Y:S01]  /*9a40*/  UMOV UR36, UR58 ;  /* 0x0000003a00247c82 */ /* 0x000fe20008000000 */
[----:B------:R-:W-:Y:S07]  /*9a50*/  BRA.U UP0, `(.L_x_138) ;  /* 0xffffffb900e07547 */ /* 0x000fee000b83ffff */
[----:B------:R-:W-:Y:S05]  /*9a60*/  EXIT ;  /* 0x000000000000794d */ /* 0x000fea0003800000 */
.L_x_25:
[----:B--2---:R2:W3:Y:S02]  /*9a70*/  SYNCS.PHASECHK.TRANS64.TRYWAIT P0, [R0+URZ+0x160], R3 ;  /* 0x00016003000075a7 */ /* 0x0044e400080011ff */
[----:B---3--:R-:W-:Y:S05]  /*9a80*/  @!P0 NANOSLEEP.SYNCS 0x989680 ;  /* 0x009896800000895d */ /* 0x008fea0003900000 */
[----:B------:R-:W3:Y:S02]  /*9a90*/  @!P0 SYNCS.PHASECHK.TRANS64 P0, [R0+URZ+0x160], R3 ;  /* 0x00016003000085a7 */ /* 0x000ee400080010ff */
[----:B---3--:R-:W-:Y:S05]  /*9aa0*/  @!P0 BRA `(.L_x_25) ;  /* 0xfffffffc00f08947 */ /* 0x008fea000383ffff */
[----:B------:R-:W-:Y:S05]  /*9ab0*/  BRA `(.L_x_139) ;  /* 0xffffff7c00c07947 */ /* 0x000fea000383ffff */
.L_x_28:
[----:B--2---:R-:W-:-:S07]  /*9ac0*/  MOV R0, UR33 ;  /* 0x0000002100007c02 */ /* 0x004fce0008000f00 */
.L_x_140:
[----:B--2---:R2:W3:Y:S02]  /*9ad0*/  SYNCS.PHASECHK.TRANS64.TRYWAIT P0, [R0+URZ+0x50], R3 ;  /* 0x00005003000075a7 */ /* 0x0044e400080011ff */
[----:B---3--:R-:W-:Y:S05]  /*9ae0*/  @!P0 NANOSLEEP.SYNCS 0x989680 ;  /* 0x009896800000895d */ /* 0x008fea0003900000 */
[----:B------:R-:W3:Y:S02]  /*9af0*/  @!P0 SYNCS.PHASECHK.TRANS64 P0, [R0+URZ+0x50], R3 ;  /* 0x00005003000085a7 */ /* 0x000ee400080010ff */
[----:B---3--:R-:W-:Y:S05]  /*9b00*/  @!P0 BRA `(.L_x_140) ;  /* 0xfffffffc00f08947 */ /* 0x008fea000383ffff */
[----:B------:R-:W-:Y:S05]  /*9b10*/  BRA `(.L_x_27) ;  /* 0xffffff8000007947 */ /* 0x000fea000383ffff */
.L_x_35:
[----:B-1----:R-:W-:-:S07]  /*9b20*/  MOV R0, UR17 ;  /* 0x0000001100007c02 */ /* 0x002fce0008000f00 */
.L_x_141:
[----:B-1----:R1:W2:Y:S02]  /*9b30*/  SYNCS.PHASECHK.TRANS64.TRYWAIT P0, [R0+URZ+0x50], R3 ;  /* 0x00005003000075a7 */ /* 0x0022a400080011ff */
[----:B--2---:R-:W-:Y:S05]  /*9b40*/  @!P0 NANOSLEEP.SYNCS 0x989680 ;  /* 0x009896800000895d */ /* 0x004fea0003900000 */
[----:B------:R-:W2:Y:S02]  /*9b50*/  @!P0 SYNCS.PHASECHK.TRANS64 P0, [R0+URZ+0x50], R3 ;  /* 0x00005003000085a7 */ /* 0x000ea400080010ff */
[----:B--2---:R-:W-:Y:S05]  /*9b60*/  @!P0 BRA `(.L_x_141) ;  /* 0xfffffffc00f08947 */ /* 0x004fea000383ffff */
[----:B------:R-:W-:Y:S05]  /*9b70*/  BRA `(.L_x_34) ;  /* 0xffffff8000bc7947 */ /* 0x000fea000383ffff */
.L_x_40:
[----:B-1----:R1:W2:Y:S02]  /*9b80*/  SYNCS.PHASECHK.TRANS64.TRYWAIT P0, [R3+URZ+0xf0], R0 ;  /* 0x0000f000030075a7 */ /* 0x0022a400080011ff */
[----:B--2---:R-:W-:Y:S05]  /*9b90*/  @!P0 NANOSLEEP.SYNCS 0x989680 ;  /* 0x009896800000895d */ /* 0x004fea0003900000 */
[----:B------:R-:W2:Y:S02]  /*9ba0*/  @!P0 SYNCS.PHASECHK.TRANS64 P0, [R3+URZ+0xf0], R0 ;  /* 0x0000f000030085a7 */ /* 0x000ea400080010ff */
[----:B--2---:R-:W-:Y:S05]  /*9bb0*/  @!P0 BRA `(.L_x_40) ;  /* 0xfffffffc00f08947 */ /* 0x004fea000383ffff */
[----:B------:R-:W-:Y:S05]  /*9bc0*/  BRA `(.L_x_142) ;  /* 0xffffff84005c7947 */ /* 0x000fea000383ffff */
.L_x_44:
[----:B-1----:R-:W-:-:S07]  /*9bd0*/  MOV R0, UR4 ;  /* 0x0000000400007c02 */ /* 0x002fce0008000f00 */
.L_x_143:
[----:B-1----:R1:W2:Y:S02]  /*9be0*/  SYNCS.PHASECHK.TRANS64.TRYWAIT P0, [R0+URZ], R3 ;  /* 0x00000003000075a7 */ /* 0x0022a400080011ff */
[----:B--2---:R-:W-:Y:S05]  /*9bf0*/  @!P0 NANOSLEEP.SYNCS 0x989680 ;  /* 0x009896800000895d */ /* 0x004fea0003900000 */
[----:B------:R-:W2:Y:S02]  /*9c00*/  @!P0 SYNCS.PHASECHK.TRANS64 P0, [R0+URZ], R3 ;  /* 0x00000003000085a7 */ /* 0x000ea400080010ff */
[----:B--2---:R-:W-:Y:S05]  /*9c10*/  @!P0 BRA `(.L_x_143) ;  /* 0xfffffffc00f08947 */ /* 0x004fea000383ffff */
[----:B------:R-:W-:Y:S05]  /*9c20*/  BRA `(.L_x_144) ;  /* 0xffffff8c00047947 */ /* 0x000fea000383ffff */
.L_x_45:
[----:B------:R-:W-:-:S07]  /*9c30*/  MOV R0, UR5 ;  /* 0x0000000500007c02 */ /* 0x000fce0008000f00 */
.L_x_145:
[----:B-1----:R1:W2:Y:S02]  /*9c40*/  SYNCS.PHASECHK.TRANS64.TRYWAIT P0, [R0+URZ], R3 ;  /* 0x00000003000075a7 */ /* 0x0022a400080011ff */
[----:B--2---:R-:W-:Y:S05]  /*9c50*/  @!P0 NANOSLEEP.SYNCS 0x989680 ;  /* 0x009896800000895d */ /* 0x004fea0003900000 */
[----:B------:R-:W2:Y:S02]  /*9c60*/  @!P0 SYNCS.PHASECHK.TRANS64 P0, [R0+URZ], R3 ;  /* 0x00000003000085a7 */ /* 0x000ea400080010ff */
[----:B--2---:R-:W-:Y:S05]  /*9c70*/  @!P0 BRA `(.L_x_145) ;  /* 0xfffffffc00f08947 */ /* 0x004fea000383ffff */
[----:B------:R-:W-:Y:S05]  /*9c80*/  BRA `(.L_x_146) ;  /* 0xffffff8c00107947 */ /* 0x000fea000383ffff */
.L_x_46:
[----:B------:R-:W-:-:S07]  /*9c90*/  MOV R0, UR5 ;  /* 0x0000000500007c02 */ /* 0x000fce0008000f00 */
.L_x_147:
[----:B-1----:R1:W2:Y:S02]  /*9ca0*/  SYNCS.PHASECHK.TRANS64.TRYWAIT P0, [R0+URZ], R3 ;  /* 0x00000003000075a7 */ /* 0x0022a400080011ff */
[----:B--2---:R-:W-:Y:S05]  /*9cb0*/  @!P0 NANOSLEEP.SYNCS 0x989680 ;  /* 0x009896800000895d */ /* 0x004fea0003900000 */
[----:B------:R-:W2:Y:S02]  /*9cc0*/  @!P0 SYNCS.PHASECHK.TRANS64 P0, [R0+URZ], R3 ;  /* 0x00000003000085a7 */ /* 0x000ea400080010ff */
[----:B--2---:R-:W-:Y:S05]  /*9cd0*/  @!P0 BRA `(.L_x_147) ;  /* 0xfffffffc00f08947 */ /* 0x004fea000383ffff */
[----:B------:R-:W-:Y:S05]  /*9ce0*/  BRA `(.L_x_148) ;  /* 0xffffff8c001c7947 */ /* 0x000fea000383ffff */
.L_x_47:
[----:B------:R-:W-:-:S07]  /*9cf0*/  MOV R0, UR5 ;  /* 0x0000000500007c02 */ /* 0x000fce0008000f00 */
.L_x_149:
[----:B-1----:R1:W2:Y:S02]  /*9d00*/  SYNCS.PHASECHK.TRANS64.TRYWAIT P0, [R0+URZ], R3 ;  /* 0x00000003000075a7 */ /* 0x0022a400080011ff */
[----:B--2---:R-:W-:Y:S05]  /*9d10*/  @!P0 NANOSLEEP.SYNCS 0x989680 ;  /* 0x009896800000895d */ /* 0x004fea0003900000 */
[----:B------:R-:W2:Y:S02]  /*9d20*/  @!P0 SYNCS.PHASECHK.TRANS64 P0, [R0+URZ], R3 ;  /* 0x00000003000085a7 */ /* 0x000ea400080010ff */
[----:B--2---:R-:W-:Y:S05]  /*9d30*/  @!P0 BRA `(.L_x_149) ;  /* 0xfffffffc00f08947 */ /* 0x004fea000383ffff */
[----:B------:R-:W-:Y:S05]  /*9d40*/  BRA `(.L_x_150) ;  /* 0xffffff8c00287947 */ /* 0x000fea000383ffff */
.L_x_48:
[----:B------:R-:W-:-:S07]  /*9d50*/  MOV R0, UR5 ;  /* 0x0000000500007c02 */ /* 0x000fce0008000f00 */
.L_x_151:
[----:B-1----:R1:W2:Y:S02]  /*9d60*/  SYNCS.PHASECHK.TRANS64.TRYWAIT P0, [R0+URZ], R3 ;  /* 0x00000003000075a7 */ /* 0x0022a400080011ff */
[----:B--2---:R-:W-:Y:S05]  /*9d70*/  @!P0 NANOSLEEP.SYNCS 0x989680 ;  /* 0x009896800000895d */ /* 0x004fea0003900000 */
[----:B------:R-:W2:Y:S02]  /*9d80*/  @!P0 SYNCS.PHASECHK.TRANS64 P0, [R0+URZ], R3 ;  /* 0x00000003000085a7 */ /* 0x000ea400080010ff */
[----:B--2---:R-:W-:Y:S05]  /*9d90*/  @!P0 BRA `(.L_x_151) ;  /* 0xfffffffc00f08947 */ /* 0x004fea000383ffff */
[----:B------:R-:W-:Y:S05]  /*9da0*/  BRA `(.L_x_152) ;  /* 0xffffff8c00347947 */ /* 0x000fea000383ffff */
.L_x_49:
[----:B------:R-:W-:-:S07]  /*9db0*/  MOV R0, UR5 ;  /* 0x0000000500007c02 */ /* 0x000fce0008000f00 */
.L_x_153:
[----:B-1----:R1:W2:Y:S02]  /*9dc0*/  SYNCS.PHASECHK.TRANS64.TRYWAIT P0, [R0+URZ], R3 ;  /* 0x00000003000075a7 */ /* 0x0022a400080011ff */
[----:B--2---:R-:W-:Y:S05]  /*9dd0*/  @!P0 NANOSLEEP.SYNCS 0x989680 ;  /* 0x009896800000895d */ /* 0x004fea0003900000 */
[----:B------:R-:W2:Y:S02]  /*9de0*/  @!P0 SYNCS.PHASECHK.TRANS64 P0, [R0+URZ], R3 ;  /* 0x00000003000085a7 */ /* 0x000ea400080010ff */
[----:B--2---:R-:W-:Y:S05]  /*9df0*/  @!P0 BRA `(.L_x_153) ;  /* 0xfffffffc00f08947 */ /* 0x004fea000383ffff */
[----:B------:R-:W-:Y:S05]  /*9e00*/  BRA `(.L_x_154) ;  /* 0xffffff8c00407947 */ /* 0x000fea000383ffff */
.L_x_50:
[----:B------:R-:W-:-:S07]  /*9e10*/  MOV R0, UR5 ;  /* 0x0000000500007c02 */ /* 0x000fce0008000f00 */
.L_x_155:
[----:B-1----:R1:W2:Y:S02]  /*9e20*/  SYNCS.PHASECHK.TRANS64.TRYWAIT P0, [R0+URZ], R3 ;  /* 0x00000003000075a7 */ /* 0x0022a400080011ff */
[----:B--2---:R-:W-:Y:S05]  /*9e30*/  @!P0 NANOSLEEP.SYNCS 0x989680 ;  /* 0x009896800000895d */ /* 0x004fea0003900000 */
[----:B------:R-:W2:Y:S02]  /*9e40*/  @!P0 SYNCS.PHASECHK.TRANS64 P0, [R0+URZ], R3 ;  /* 0x00000003000085a7 */ /* 0x000ea400080010ff */
[----:B--2---:R-:W-:Y:S05]  /*9e50*/  @!P0 BRA `(.L_x_155) ;  /* 0xfffffffc00f08947 */ /* 0x004fea000383ffff */
[----:B------:R-:W-:Y:S05]  /*9e60*/  BRA `(.L_x_156) ;  /* 0xffffff8c004c7947 */ /* 0x000fea000383ffff */
.L_x_51:
[----:B------:R-:W-:-:S07]  /*9e70*/  MOV R0, UR5 ;  /* 0x0000000500007c02 */ /* 0x000fce0008000f00 */
.L_x_157:
[----:B-1----:R1:W2:Y:S02]  /*9e80*/  SYNCS.PHASECHK.TRANS64.TRYWAIT P0, [R0+URZ], R3 ;  /* 0x00000003000075a7 */ /* 0x0022a400080011ff */
[----:B--2---:R-:W-:Y:S05]  /*9e90*/  @!P0 NANOSLEEP.SYNCS 0x989680 ;  /* 0x009896800000895d */ /* 0x004fea0003900000 */
[----:B------:R-:W2:Y:S02]  /*9ea0*/  @!P0 SYNCS.PHASECHK.TRANS64 P0, [R0+URZ], R3 ;  /* 0x00000003000085a7 */ /* 0x000ea400080010ff */
[----:B--2---:R-:W-:Y:S05]  /*9eb0*/  @!P0 BRA `(.L_x_157) ;  /* 0xfffffffc00f08947 */ /* 0x004fea000383ffff */
[----:B------:R-:W-:Y:S05]  /*9ec0*/  BRA `(.L_x_158) ;  /* 0xffffff8c00587947 */ /* 0x000fea000383ffff */
.L_x_52:
[----:B------:R-:W-:-:S07]  /*9ed0*/  MOV R0, UR5 ;  /* 0x0000000500007c02 */ /* 0x000fce0008000f00 */
.L_x_159:
[----:B-1----:R1:W2:Y:S02]  /*9ee0*/  SYNCS.PHASECHK.TRANS64.TRYWAIT P0, [R0+URZ], R3 ;  /* 0x00000003000075a7 */ /* 0x0022a400080011ff */
[----:B--2---:R-:W-:Y:S05]  /*9ef0*/  @!P0 NANOSLEEP.SYNCS 0x989680 ;  /* 0x009896800000895d */ /* 0x004fea0003900000 */
[----:B------:R-:W2:Y:S02]  /*9f00*/  @!P0 SYNCS.PHASECHK.TRANS64 P0, [R0+URZ], R3 ;  /* 0x00000003000085a7 */ /* 0x000ea400080010ff */
[----:B--2---:R-:W-:Y:S05]  /*9f10*/  @!P0 BRA `(.L_x_159) ;  /* 0xfffffffc00f08947 */ /* 0x004fea000383ffff */
[----:B------:R-:W-:Y:S05]  /*9f20*/  BRA `(.L_x_160) ;  /* 0xffffff8c00647947 */ /* 0x000fea000383ffff */
.L_x_55:
[----:B-1----:R1:W2:Y:S02]  /*9f30*/  SYNCS.PHASECHK.TRANS64.TRYWAIT P0, [R2+URZ+0x150], R5 ;  /* 0x00015005020075a7 */ /* 0x0022a400080011ff */
[----:B--2---:R-:W-:Y:S05]  /*9f40*/  @!P0 NANOSLEEP.SYNCS 0x989680 ;  /* 0x009896800000895d */ /* 0x004fea0003900000 */
[----:B------:R-:W2:Y:S02]  /*9f50*/  @!P0 SYNCS.PHASECHK.TRANS64 P0, [R2+URZ+0x150], R5 ;  /* 0x00015005020085a7 */ /* 0x000ea400080010ff */
[----:B--2---:R-:W-:Y:S05]  /*9f60*/  @!P0 BRA `(.L_x_55) ;  /* 0xfffffffc00f08947 */ /* 0x004fea000383ffff */
[----:B------:R-:W-:Y:S05]  /*9f70*/  BRA `(.L_x_161) ;  /* 0xffffff8c00c87947 */ /* 0x000fea000383ffff */
.L_x_56:
[----:B------:R-:W-:-:S07]  /*9f80*/  MOV R2, UR4 ;  /* 0x0000000400027c02 */ /* 0x000fce0008000f00 */
.L_x_162:
[----:B-1----:R1:W2:Y:S02]  /*9f90*/  SYNCS.PHASECHK.TRANS64.TRYWAIT P0, [R2+URZ+0x100], R5 ;  /* 0x00010005020075a7 */ /* 0x0022a400080011ff */
[----:B--2---:R-:W-:Y:S05]  /*9fa0*/  @!P0 NANOSLEEP.SYNCS 0x989680 ;  /* 0x009896800000895d */ /* 0x004fea0003900000 */
[----:B------:R-:W2:Y:S02]  /*9fb0*/  @!P0 SYNCS.PHASECHK.TRANS64 P0, [R2+URZ+0x100], R5 ;  /* 0x00010005020085a7 */ /* 0x000ea400080010ff */
[----:B--2---:R-:W-:Y:S05]  /*9fc0*/  @!P0 BRA `(.L_x_162) ;  /* 0xfffffffc00f08947 */ /* 0x004fea000383ffff */
[----:B------:R-:W-:Y:S05]  /*9fd0*/  BRA `(.L_x_163) ;  /* 0xffffff8c00d87947 */ /* 0x000fea000383ffff */
.L_x_57:
[----:B-1----:R1:W2:Y:S02]  /*9fe0*/  SYNCS.PHASECHK.TRANS64.TRYWAIT P1, [R2+URZ+0xf0], R5 ;  /* 0x0000f005020075a7 */ /* 0x0022a400080211ff */
[----:B--2---:R-:W-:Y:S05]  /*9ff0*/  @!P1 NANOSLEEP.SYNCS 0x989680 ;  /* 0x009896800000995d */ /* 0x004fea0003900000 */
[----:B------:R-:W2:Y:S02]  /*a000*/  @!P1 SYNCS.PHASECHK.TRANS64 P1, [R2+URZ+0xf0], R5 ;  /* 0x0000f005020095a7 */ /* 0x000ea400080210ff */
[----:B--2---:R-:W-:Y:S05]  /*a010*/  @!P1 BRA `(.L_x_57) ;  /* 0xfffffffc00f09947 */ /* 0x004fea000383ffff */
[----:B------:R-:W-:Y:S05]  /*a020*/  BRA `(.L_x_164) ;  /* 0xffffff9000087947 */ /* 0x000fea000383ffff */
.L_x_60:
[----:B------:R-:W-:-:S07]  /*a030*/  MOV R0, UR4 ;  /* 0x0000000400007c02 */ /* 0x000fce0008000f00 */
.L_x_165:
[----:B-1----:R1:W2:Y:S02]  /*a040*/  SYNCS.PHASECHK.TRANS64.TRYWAIT P0, [R0+URZ+0x100], R3 ;  /* 0x00010003000075a7 */ /* 0x0022a400080011ff */
[----:B--2---:R-:W-:Y:S05]  /*a050*/  @!P0 NANOSLEEP.SYNCS 0x989680 ;  /* 0x009896800000895d */ /* 0x004fea0003900000 */
[----:B------:R-:W2:Y:S02]  /*a060*/  @!P0 SYNCS.PHASECHK.TRANS64 P0, [R0+URZ+0x100], R3 ;  /* 0x00010003000085a7 */ /* 0x000ea400080010ff */
[----:B--2---:R-:W-:Y:S05]  /*a070*/  @!P0 BRA `(.L_x_165) ;  /* 0xfffffffc00f08947 */ /* 0x004fea000383ffff */
[----:B------:R-:W-:Y:S05]  /*a080*/  BRA `(.L_x_59) ;  /* 0xffffff90005c7947 */ /* 0x000fea000383ffff */
.L_x_67:
[----:B-1----:R1:W2:Y:S02]  /*a090*/  SYNCS.PHASECHK.TRANS64.TRYWAIT P1, [R0+URZ+0xf0], R5 ;  /* 0x0000f005000075a7 */ /* 0x0022a400080211ff */
[----:B--2---:R-:W-:Y:S05]  /*a0a0*/  @!P1 NANOSLEEP.SYNCS 0x989680 ;  /* 0x009896800000995d */ /* 0x004fea0003900000 */
[----:B------:R-:W2:Y:S02]  /*a0b0*/  @!P1 SYNCS.PHASECHK.TRANS64 P1, [R0+URZ+0xf0], R5 ;  /* 0x0000f005000095a7 */ /* 0x000ea400080210ff */
[----:B--2---:R-:W-:Y:S05]  /*a0c0*/  @!P1 BRA `(.L_x_67) ;  /* 0xfffffffc00f09947 */ /* 0x004fea000383ffff */
[----:B------:R-:W-:Y:S05]  /*a0d0*/  BRA `(.L_x_166) ;  /* 0xffffff9400c47947 */ /* 0x000fea000383ffff */
.L_x_68:
[----:B------:R-:W-:-:S07]  /*a0e0*/  MOV R3, UR23 ;  /* 0x0000001700037c02 */ /* 0x000fce0008000f00 */
.L_x_167:
[----:B-1----:R1:W2:Y:S02]  /*a0f0*/  SYNCS.PHASECHK.TRANS64.TRYWAIT P0, [R3+URZ+0x130], R0 ;  /* 0x00013000030075a7 */ /* 0x0022a400080011ff */
[----:B--2---:R-:W-:Y:S05]  /*a100*/  @!P0 NANOSLEEP.SYNCS 0x989680 ;  /* 0x009896800000895d */ /* 0x004fea0003900000 */
[----:B------:R-:W2:Y:S02]  /*a110*/  @!P0 SYNCS.PHASECHK.TRANS64 P0, [R3+URZ+0x130], R0 ;  /* 0x00013000030085a7 */ /* 0x000ea400080010ff */
[----:B--2---:R-:W-:Y:S05]  /*a120*/  @!P0 BRA `(.L_x_167) ;  /* 0xfffffffc00f08947 */ /* 0x004fea000383ffff */
[----:B------:R-:W-:Y:S05]  /*a130*/  BRA `(.L_x_168) ;  /* 0xffffff9800147947 */ /* 0x000fea000383ffff */
.L_x_71:
[----:B------:R-:W-:Y:S07]  /*a140*/  MOV R0, UR5 ;  /* 0x0000000500007c02 */ /* 0x000fee0008000f00 */
.L_x_169:
[----:B-1----:R1:W2:Y:S02]  /*a150*/  SYNCS.PHASECHK.TRANS64.TRYWAIT P0, [R0+URZ], R3 ;  /* 0x00000003000075a7 */ /* 0x0022a400080011ff */
[----:B--2---:R-:W-:Y:S05]  /*a160*/  @!P0 NANOSLEEP.SYNCS 0x989680 ;  /* 0x009896800000895d */ /* 0x004fea0003900000 */
[----:B------:R-:W2:Y:S02]  /*a170*/  @!P0 SYNCS.PHASECHK.TRANS64 P0, [R0+URZ], R3 ;  /* 0x00000003000085a7 */ /* 0x000ea400080010ff */
[----:B--2---:R-:W-:Y:S05]  /*a180*/  @!P0 BRA `(.L_x_169) ;  /* 0xfffffffc00f08947 */ /* 0x004fea000383ffff */
[----:B------:R-:W-:Y:S05]  /*a190*/  BRA `(.L_x_70) ;  /* 0xffffff9800307947 */ /* 0x000fea000383ffff */
.L_x_74:
[----:B------:R-:W-:-:S07]  /*a1a0*/  MOV R0, UR4 ;  /* 0x0000000400007c02 */ /* 0x000fce0008000f00 */
.L_x_170:
[----:B--2---:R2:W4:Y:S02]  /*a1b0*/  SYNCS.PHASECHK.TRANS64.TRYWAIT P0, [R0+URZ], R3 ;  /* 0x00000003000075a7 */ /* 0x00452400080011ff */
[----:B----4-:R-:W-:Y:S05]  /*a1c0*/  @!P0 NANOSLEEP.SYNCS 0x989680 ;  /* 0x009896800000895d */ /* 0x010fea0003900000 */
[----:B------:R-:W4:Y:S02]  /*a1d0*/  @!P0 SYNCS.PHASECHK.TRANS64 P0, [R0+URZ], R3 ;  /* 0x00000003000085a7 */ /* 0x000f2400080010ff */
[----:B----4-:R-:W-:Y:S05]  /*a1e0*/  @!P0 BRA `(.L_x_170) ;  /* 0xfffffffc00f08947 */ /* 0x010fea000383ffff */
[----:B------:R-:W-:Y:S05]  /*a1f0*/  BRA `(.L_x_171) ;  /* 0xffffff9800e47947 */ /* 0x000fea000383ffff */
.L_x_75:
[----:B------:R-:W-:-:S07]  /*a200*/  MOV R0, UR5 ;  /* 0x0000000500007c02 */ /* 0x000fce0008000f00 */
.L_x_172:
[----:B-1----:R1:W2:Y:S02]  /*a210*/  SYNCS.PHASECHK.TRANS64.TRYWAIT P0, [R0+URZ], R3 ;  /* 0x00000003000075a7 */ /* 0x0022a400080011ff */
[----:B--2---:R-:W-:Y:S05]  /*a220*/  @!P0 NANOSLEEP.SYNCS 0x989680 ;  /* 0x009896800000895d */ /* 0x004fea0003900000 */
[----:B------:R-:W2:Y:S02]  /*a230*/  @!P0 SYNCS.PHASECHK.TRANS64 P0, [R0+URZ], R3 ;  /* 0x00000003000085a7 */ /* 0x000ea400080010ff */
[----:B--2---:R-:W-:Y:S05]  /*a240*/  @!P0 BRA `(.L_x_172) ;  /* 0xfffffffc00f08947 */ /* 0x004fea000383ffff */
[----:B------:R-:W-:Y:S05]  /*a250*/  BRA `(.L_x_173) ;  /* 0xffffff9800f07947 */ /* 0x000fea000383ffff */
.L_x_76:
[----:B------:R-:W-:-:S07]  /*a260*/  MOV R0, UR5 ;  /* 0x0000000500007c02 */ /* 0x000fce0008000f00 */
.L_x_174:
[----:B-1----:R1:W2:Y:S02]  /*a270*/  SYNCS.PHASECHK.TRANS64.TRYWAIT P0, [R0+URZ], R3 ;  /* 0x00000003000075a7 */ /* 0x0022a400080011ff */
[----:B--2---:R-:W-:Y:S05]  /*a280*/  @!P0 NANOSLEEP.SYNCS 0x989680 ;  /* 0x009896800000895d */ /* 0x004fea0003900000 */
[----:B------:R-:W2:Y:S02]  /*a290*/  @!P0 SYNCS.PHASECHK.TRANS64 P0, [R0+URZ], R3 ;  /* 0x00000003000085a7 */ /* 0x000ea400080010ff */
[----:B--2---:R-:W-:Y:S05]  /*a2a0*/  @!P0 BRA `(.L_x_174) ;  /* 0xfffffffc00f08947 */ /* 0x004fea000383ffff */
[----:B------:R-:W-:Y:S05]  /*a2b0*/  BRA `(.L_x_175) ;  /* 0xffffff9800fc7947 */ /* 0x000fea000383ffff */
.L_x_77:
[----:B------:R-:W-:-:S07]  /*a2c0*/  MOV R0, UR4 ;  /* 0x0000000400007c02 */ /* 0x000fce0008000f00 */
.L_x_176:
[----:B-1----:R1:W2:Y:S02]  /*a2d0*/  SYNCS.PHASECHK.TRANS64.TRYWAIT P0, [R0+URZ], R3 ;  /* 0x00000003000075a7 */ /* 0x0022a400080011ff */
[----:B--2---:R-:W-:Y:S05]  /*a2e0*/  @!P0 NANOSLEEP.SYNCS 0x989680 ;  /* 0x009896800000895d */ /* 0x004fea0003900000 */
[----:B------:R-:W2:Y:S02]  /*a2f0*/  @!P0 SYNCS.PHASECHK.TRANS64 P0, [R0+URZ], R3 ;  /* 0x00000003000085a7 */ /* 0x000ea400080010ff */
[----:B--2---:R-:W-:Y:S05]  /*a300*/  @!P0 BRA `(.L_x_176) ;  /* 0xfffffffc00f08947 */ /* 0x004fea000383ffff */
[----:B------:R-:W-:Y:S05]  /*a310*/  BRA `(.L_x_177) ;  /* 0xffffff9c00087947 */ /* 0x000fea000383ffff */
.L_x_82:
[----:B--2---:R2:W3:Y:S02]  /*a320*/  SYNCS.PHASECHK.TRANS64.TRYWAIT P0, [R12+URZ+0xf0], R9 ;  /* 0x0000f0090c0075a7 */ /* 0x0044e400080011ff */
[----:B---3--:R-:W-:Y:S05]  /*a330*/  @!P0 NANOSLEEP.SYNCS 0x989680 ;  /* 0x009896800000895d */ /* 0x008fea0003900000 */
[----:B------:R-:W3:Y:S02]  /*a340*/  @!P0 SYNCS.PHASECHK.TRANS64 P0, [R12+URZ+0xf0], R9 ;  /* 0x0000f0090c0085a7 */ /* 0x000ee400080010ff */
[----:B---3--:R-:W-:Y:S05]  /*a350*/  @!P0 BRA `(.L_x_82) ;  /* 0xfffffffc00f08947 */ /* 0x008fea000383ffff */
[----:B------:R-:W-:Y:S05]  /*a360*/  BRA `(.L_x_178) ;  /* 0xffffffa000387947 */ /* 0x000fea000383ffff */
.L_x_85:
[----:B------:R-:W-:Y:S07]  /*a370*/  MOV R0, UR21 ;  /* 0x0000001500007c02 */ /* 0x000fee0008000f00 */
.L_x_179:
[----:B--2---:R2:W3:Y:S02]  /*a380*/  SYNCS.PHASECHK.TRANS64.TRYWAIT P2, [R0+URZ+0xe8], R11 ;  /* 0x0000e80b000075a7 */ /* 0x0044e400080411ff */
[----:B---3--:R-:W-:Y:S05]  /*a390*/  @!P2 NANOSLEEP.SYNCS 0x989680 ;  /* 0x009896800000a95d */ /* 0x008fea0003900000 */
[----:B------:R-:W3:Y:S02]  /*a3a0*/  @!P2 SYNCS.PHASECHK.TRANS64 P2, [R0+URZ+0xe8], R11 ;  /* 0x0000e80b0000a5a7 */ /* 0x000ee400080410ff */
[----:B---3--:R-:W-:Y:S05]  /*a3b0*/  @!P2 BRA `(.L_x_179) ;  /* 0xfffffffc00f0a947 */ /* 0x008fea000383ffff */
[----:B------:R-:W-:Y:S05]  /*a3c0*/  BRA `(.L_x_84) ;  /* 0xffffffa400a07947 */ /* 0x000fea000383ffff */
.L_x_88:
[----:B--2---:R-:W-:Y:S07]  /*a3d0*/  MOV R0, UR21 ;  /* 0x0000001500007c02 */ /* 0x004fee0008000f00 */
.L_x_180:
[----:B--2---:R2:W3:Y:S02]  /*a3e0*/  SYNCS.PHASECHK.TRANS64.TRYWAIT P0, [R0+URZ+0xc0], R9 ;  /* 0x0000c009000075a7 */ /* 0x0044e400080011ff */
[----:B---3--:R-:W-:Y:S05]  /*a3f0*/  @!P0 NANOSLEEP.SYNCS 0x989680 ;  /* 0x009896800000895d */ /* 0x008fea0003900000 */
[----:B------:R-:W3:Y:S02]  /*a400*/  @!P0 SYNCS.PHASECHK.TRANS64 P0, [R0+URZ+0xc0], R9 ;  /* 0x0000c009000085a7 */ /* 0x000ee400080010ff */
[----:B---3--:R-:W-:Y:S05]  /*a410*/  @!P0 BRA `(.L_x_180) ;  /* 0xfffffffc00f08947 */ /* 0x008fea000383ffff */
[----:B------:R-:W-:Y:S05]  /*a420*/  BRA `(.L_x_181) ;  /* 0xffffffa400fc7947 */ /* 0x000fea000383ffff */
.L_x_89:
[----:B------:R-:W-:Y:S07]  /*a430*/  MOV R0, UR21 ;  /* 0x0000001500007c02 */ /* 0x000fee0008000f00 */
.L_x_182:
[----:B--2---:R2:W3:Y:S02]  /*a440*/  SYNCS.PHASECHK.TRANS64.TRYWAIT P0, [R0+URZ+0xc8], R9 ;  /* 0x0000c809000075a7 */ /* 0x0044e400080011ff */
[----:B---3--:R-:W-:Y:S05]  /*a450*/  @!P0 NANOSLEEP.SYNCS 0x989680 ;  /* 0x009896800000895d */ /* 0x008fea0003900000 */
[----:B------:R-:W3:Y:S02]  /*a460*/  @!P0 SYNCS.PHASECHK.TRANS64 P0, [R0+URZ+0xc8], R9 ;  /* 0x0000c809000085a7 */ /* 0x000ee400080010ff */
[----:B---3--:R-:W-:Y:S05]  /*a470*/  @!P0 BRA `(.L_x_182) ;  /* 0xfffffffc00f08947 */ /* 0x008fea000383ffff */
[----:B------:R-:W-:Y:S05]  /*a480*/  BRA `(.L_x_183) ;  /* 0xffffffa800347947 */ /* 0x000fea000383ffff */
.L_x_90:
[----:B------:R-:W-:Y:S07]  /*a490*/  MOV R0, UR21 ;  /* 0x0000001500007c02 */ /* 0x000fee0008000f00 */
.L_x_184:
[----:B--2---:R2:W3:Y:S02]  /*a4a0*/  SYNCS.PHASECHK.TRANS64.TRYWAIT P0, [R0+URZ+0xd0], R9 ;  /* 0x0000d009000075a7 */ /* 0x0044e400080011ff */
[----:B---3--:R-:W-:Y:S05]  /*a4b0*/  @!P0 NANOSLEEP.SYNCS 0x989680 ;  /* 0x009896800000895d */ /* 0x008fea0003900000 */
[----:B------:R-:W3:Y:S02]  /*a4c0*/  @!P0 SYNCS.PHASECHK.TRANS64 P0, [R0+URZ+0xd0], R9 ;  /* 0x0000d009000085a7 */ /* 0x000ee400080010ff */
[----:B---3--:R-:W-:Y:S05]  /*a4d0*/  @!P0 BRA `(.L_x_184) ;  /* 0xfffffffc00f08947 */ /* 0x008fea000383ffff */
[----:B------:R-:W-:Y:S05]  /*a4e0*/  BRA `(.L_x_185) ;  /* 0xffffffa800787947 */ /* 0x000fea000383ffff */
.L_x_91:
[----:B------:R-:W-:Y:S07]  /*a4f0*/  MOV R0, UR21 ;  /* 0x0000001500007c02 */ /* 0x000fee0008000f00 */
.L_x_186:
[----:B--2---:R2:W3:Y:S02]  /*a500*/  SYNCS.PHASECHK.TRANS64.TRYWAIT P0, [R0+URZ+0xd8], R9 ;  /* 0x0000d809000075a7 */ /* 0x0044e400080011ff */
[----:B---3--:R-:W-:Y:S05]  /*a510*/  @!P0 NANOSLEEP.SYNCS 0x989680 ;  /* 0x009896800000895d */ /* 0x008fea0003900000 */
[----:B------:R-:W3:Y:S02]  /*a520*/  @!P0 SYNCS.PHASECHK.TRANS64 P0, [R0+URZ+0xd8], R9 ;  /* 0x0000d809000085a7 */ /* 0x000ee400080010ff */
[----:B---3--:R-:W-:Y:S05]  /*a530*/  @!P0 BRA `(.L_x_186) ;  /* 0xfffffffc00f08947 */ /* 0x008fea000383ffff */
[----:B------:R-:W-:Y:S05]  /*a540*/  BRA `(.L_x_187) ;  /* 0xffffffa800b87947 */ /* 0x000fea000383ffff */
.L_x_93:
[----:B------:R-:W-:-:S07]  /*a550*/  MOV R0, UR21 ;  /* 0x0000001500007c02 */ /* 0x000fce0008000f00 */
.L_x_188:
[----:B---3--:R3:W4:Y:S02]  /*a560*/  SYNCS.PHASECHK.TRANS64.TRYWAIT P0, [R0+URZ+0xc0], R3 ;  /* 0x0000c003000075a7 */ /* 0x00872400080011ff */
[----:B----4-:R-:W-:Y:S05]  /*a570*/  @!P0 NANOSLEEP.SYNCS 0x989680 ;  /* 0x009896800000895d */ /* 0x010fea0003900000 */
[----:B------:R-:W4:Y:S02]  /*a580*/  @!P0 SYNCS.PHASECHK.TRANS64 P0, [R0+URZ+0xc0], R3 ;  /* 0x0000c003000085a7 */ /* 0x000f2400080010ff */
[----:B----4-:R-:W-:Y:S05]  /*a590*/  @!P0 BRA `(.L_x_188) ;  /* 0xfffffffc00f08947 */ /* 0x010fea000383ffff */
[----:B------:R-:W-:Y:S05]  /*a5a0*/  BRA `(.L_x_189) ;  /* 0xffffffac002c7947 */ /* 0x000fea000383ffff */
.L_x_94:
[----:B---3--:R-:W-:-:S07]  /*a5b0*/  MOV R0, UR21 ;  /* 0x0000001500007c02 */ /* 0x008fce0008000f00 */
.L_x_190:
[----:B---3--:R3:W4:Y:S02]  /*a5c0*/  SYNCS.PHASECHK.TRANS64.TRYWAIT P0, [R0+URZ+0xc8], R3 ;  /* 0x0000c803000075a7 */ /* 0x00872400080011ff */
[----:B----4-:R-:W-:Y:S05]  /*a5d0*/  @!P0 NANOSLEEP.SYNCS 0x989680 ;  /* 0x009896800000895d */ /* 0x010fea0003900000 */
[----:B------:R-:W4:Y:S02]  /*a5e0*/  @!P0 SYNCS.PHASECHK.TRANS64 P0, [R0+URZ+0xc8], R3 ;  /* 0x0000c803000085a7 */ /* 0x000f2400080010ff */
[----:B----4-:R-:W-:Y:S05]  /*a5f0*/  @!P0 BRA `(.L_x_190) ;  /* 0xfffffffc00f08947 */ /* 0x010fea000383ffff */
[----:B------:R-:W-:Y:S05]  /*a600*/  BRA `(.L_x_191) ;  /* 0xffffffac001c7947 */ /* 0x000fea000383ffff */
.L_x_95:
[----:B---3--:R-:W-:-:S07]  /*a610*/  MOV R0, UR21 ;  /* 0x0000001500007c02 */ /* 0x008fce0008000f00 */
.L_x_192:
[----:B---3--:R3:W4:Y:S02]  /*a620*/  SYNCS.PHASECHK.TRANS64.TRYWAIT P0, [R0+URZ+0xd0], R3 ;  /* 0x0000d003000075a7 */ /* 0x00872400080011ff */
[----:B----4-:R-:W-:Y:S05]  /*a630*/  @!P0 NANOSLEEP.SYNCS 0x989680 ;  /* 0x009896800000895d */ /* 0x010fea0003900000 */
[----:B------:R-:W4:Y:S02]  /*a640*/  @!P0 SYNCS.PHASECHK.TRANS64 P0, [R0+URZ+0xd0], R3 ;  /* 0x0000d003000085a7 */ /* 0x000f2400080010ff */
[----:B----4-:R-:W-:Y:S05]  /*a650*/  @!P0 BRA `(.L_x_192) ;  /* 0xfffffffc00f08947 */ /* 0x010fea000383ffff */
[----:B------:R-:W-:Y:S05]  /*a660*/  BRA `(.L_x_193) ;  /* 0xffffffac000c7947 */ /* 0x000fea000383ffff */
.L_x_97:
[----:B-1----:R1:W2:Y:S02]  /*a670*/  SYNCS.PHASECHK.TRANS64.TRYWAIT P0, [R3+URZ+0xf0], R0 ;  /* 0x0000f000030075a7 */ /* 0x0022a400080011ff */
[----:B--2---:R-:W-:Y:S05]  /*a680*/  @!P0 NANOSLEEP.SYNCS 0x989680 ;  /* 0x009896800000895d */ /* 0x004fea0003900000 */
[----:B------:R-:W2:Y:S02]  /*a690*/  @!P0 SYNCS.PHASECHK.TRANS64 P0, [R3+URZ+0xf0], R0 ;  /* 0x0000f000030085a7 */ /* 0x000ea400080010ff */
[----:B--2---:R-:W-:Y:S05]  /*a6a0*/  @!P0 BRA `(.L_x_97) ;  /* 0xfffffffc00f08947 */ /* 0x004fea000383ffff */
[----:B------:R-:W-:Y:S05]  /*a6b0*/  BRA `(.L_x_194) ;  /* 0xffffffac00dc7947 */ /* 0x000fea000383ffff */
.L_x_108:
[----:B--2---:R2:W1:Y:S02]  /*a6c0*/  SYNCS.PHASECHK.TRANS64.TRYWAIT P1, [R2+URZ+0xa0], R3 ;  /* 0x0000a003020075a7 */ /* 0x00446400080211ff */
[----:B-1----:R-:W-:Y:S05]  /*a6d0*/  @!P1 NANOSLEEP.SYNCS 0x989680 ;  /* 0x009896800000995d */ /* 0x002fea0003900000 */
[----:B------:R-:W1:Y:S02]  /*a6e0*/  @!P1 SYNCS.PHASECHK.TRANS64 P1, [R2+URZ+0xa0], R3 ;  /* 0x0000a003020095a7 */ /* 0x000e6400080210ff */
[----:B-1----:R-:W-:Y:S05]  /*a6f0*/  @!P1 BRA `(.L_x_108) ;  /* 0xfffffffc00f09947 */ /* 0x002fea000383ffff */
[----:B------:R-:W-:Y:S05]  /*a700*/  BRA `(.L_x_107) ;  /* 0xffffffbc00547947 */ /* 0x000fea000383ffff */
.L_x_110:
[----:B--2---:R2:W4:Y:S02]  /*a710*/  SYNCS.PHASECHK.TRANS64.TRYWAIT P0, [R71+URZ+0x110], R4 ;  /* 0x00011004470075a7 */ /* 0x00452400080011ff */
[----:B----4-:R-:W-:Y:S05]  /*a720*/  @!P0 NANOSLEEP.SYNCS 0x989680 ;  /* 0x009896800000895d */ /* 0x010fea0003900000 */
[----:B------:R-:W4:Y:S02]  /*a730*/  @!P0 SYNCS.PHASECHK.TRANS64 P0, [R71+URZ+0x110], R4 ;  /* 0x00011004470085a7 */ /* 0x000f2400080010ff */
[----:B----4-:R-:W-:Y:S05]  /*a740*/  @!P0 BRA `(.L_x_110) ;  /* 0xfffffffc00f08947 */ /* 0x010fea000383ffff */
[----:B------:R-:W-:Y:S05]  /*a750*/  BRA `(.L_x_109) ;  /* 0xffffffbc00a47947 */ /* 0x000fea000383ffff */
.L_x_118:
[----:B---3--:R3:W4:Y:S02]  /*a760*/  SYNCS.PHASECHK.TRANS64.TRYWAIT P0, [R112+URZ+0xa0], R3 ;  /* 0x0000a003700075a7 */ /* 0x00872400080011ff */
[----:B----4-:R-:W-:Y:S05]  /*a770*/  @!P0 NANOSLEEP.SYNCS 0x989680 ;  /* 0x009896800000895d */ /* 0x010fea0003900000 */
[----:B------:R-:W4:Y:S02]  /*a780*/  @!P0 SYNCS.PHASECHK.TRANS64 P0, [R112+URZ+0xa0], R3 ;  /* 0x0000a003700085a7 */ /* 0x000f2400080010ff */
[----:B----4-:R-:W-:Y:S05]  /*a790*/  @!P0 BRA `(.L_x_118) ;  /* 0xfffffffc00f08947 */ /* 0x010fea000383ffff */
[----:B------:R-:W-:Y:S05]  /*a7a0*/  BRA `(.L_x_117) ;  /* 0xffffffc800987947 */ /* 0x000fea000383ffff */
.L_x_126:
[----:B---3--:R3:W4:Y:S02]  /*a7b0*/  SYNCS.PHASECHK.TRANS64.TRYWAIT P0, [R112+URZ+0xa0], R5 ;  /* 0x0000a005700075a7 */ /* 0x00872400080011ff */
[----:B----4-:R-:W-:Y:S05]  /*a7c0*/  @!P0 NANOSLEEP.SYNCS 0x989680 ;  /* 0x009896800000895d */ /* 0x010fea0003900000 */
[----:B------:R-:W4:Y:S02]  /*a7d0*/  @!P0 SYNCS.PHASECHK.TRANS64 P0, [R112+URZ+0xa0], R5 ;  /* 0x0000a005700085a7 */ /* 0x000f2400080010ff */
[----:B----4-:R-:W-:Y:S05]  /*a7e0*/  @!P0 BRA `(.L_x_126) ;  /* 0xfffffffc00f08947 */ /* 0x010fea000383ffff */
[----:B------:R-:W-:Y:S05]  /*a7f0*/  BRA `(.L_x_125) ;  /* 0xffffffd400d87947 */ /* 0x000fea000383ffff */
.L_x_134:
[----:B---3--:R3:W4:Y:S02]  /*a800*/  SYNCS.PHASECHK.TRANS64.TRYWAIT P0, [R102+URZ+0xa0], R3 ;  /* 0x0000a003660075a7 */ /* 0x00872400080011ff */
[----:B----4-:R-:W-:Y:S05]  /*a810*/  @!P0 NANOSLEEP.SYNCS 0x989680 ;  /* 0x009896800000895d */ /* 0x010fea0003900000 */
[----:B------:R-:W4:Y:S02]  /*a820*/  @!P0 SYNCS.PHASECHK.TRANS64 P0, [R102+URZ+0xa0], R3 ;  /* 0x0000a003660085a7 */ /* 0x000f2400080010ff */
[----:B----4-:R-:W-:Y:S05]  /*a830*/  @!P0 BRA `(.L_x_134) ;  /* 0xfffffffc00f08947 */ /* 0x010fea000383ffff */
[----:B------:R-:W-:Y:S05]  /*a840*/  BRA `(.L_x_133) ;  /* 0xffffffe400247947 */ /* 0x000fea000383ffff */
        .weak           $__internal_0_$__cuda_sm10x_tcgen05_guardrail_trap_col_being_dealloced_not_returned_by_alloc
        .type           $__internal_0_$__cuda_sm10x_tcgen05_guardrail_trap_col_being_dealloced_not_returned_by_alloc,@function
        .size           $__internal_0_$__cuda_sm10x_tcgen05_guardrail_trap_col_being_dealloced_not_returned_by_alloc,($__internal_1_$__cuda_sm10x_tcgen05_guardrail_trap_phase_invalid_during_alloc - $__internal_0_$__cuda_sm10x_tcgen05_guardrail_trap_col_being_dealloced_not_returned_by_alloc)
$__internal_0_$__cuda_sm10x_tcgen05_guardrail_trap_col_being_dealloced_not_returned_by_alloc:
[----:B------:R-:W-:Y:S05]  /*a850*/  BPT.TRAP 0x1 ;  /* 0x000000040000795c */ /* 0x000fea0000300000 */
[----:B------:R-:W-:-:S04]  /*a860*/  HFMA2 R3, -RZ, RZ, 0, 0 ;  /* 0x00000000ff037431 */ /* 0x000fc800000001ff */
[----:B------:R-:W-:Y:S05]  /*a870*/  RET.REL.NODEC R2 `(_ZN7cutlass13device_kernelINS_4gemm6kernel13GemmUniversalIN4cute5tupleIJiiiiEEENS1_10collective13CollectiveMmaINS1_35MainloopSm100TmaUmmaWarpSpecializedILi10ELi2ELi4ENS5_IJNS4_1CILi1EEENSA_ILi2EEESB_EEEEENS5_IJNSA_ILi64EEENSA_ILi256EEESF_EEENS_12float_e5m2_tENS5_IJlSB_lEEESI_SJ_NS4_8TiledMMAINS4_8MMA_AtomIJNS4_10MMA_TraitsINS4_19SM100_MMA_F8F6F4_SSEJSI_SI_fSF_SG_NS4_17integral_constantINS4_4UMMA5MajorELSQ_0EEESR_NSO_INSP_7ScaleInELSS_0EEEST_EEEEEENS4_6LayoutINS5_IJSB_SB_SB_EEENS5_IJNSA_ILi0EEESY_SY_EEEEENS5_IJNS4_10UnderscoreES11_S11_EEEEENS4_23SM90_TMA_LOAD_MULTICASTENS4_14ComposedLayoutINS4_7SwizzleILi2ELi4ELi3EEENS4_18smem_ptr_flag_bitsILi8EEENSW_INS5_IJNSA_ILi8EEESF_EEENS5_IJSF_SB_EEEEEEEvNS4_8identityENS4_13SM90_TMA_LOADES1E_vS1F_EENS_8epilogue10collective18CollectiveEpilogueINS1I_23Sm100TmaWarpSpecializedILi4ELi2ELi32ELb0ELb0EEEJSH_NS5_IJNSW_ISF_SB_EES1N_EEESI_SJ_SI_SJ_NS1I_6fusion15FusionCallbacksIS1M_NS1P_17LinearCombinationISI_fSI_fLNS_15FloatRoundStyleE2EEESH_S1O_JEEENS4_5SM1004TMEM4LOAD26SM100_TMEM_LOAD_16dp32b32xES1G_S1E_NS4_39AutoVectorizingCopyWithAssumedAlignmentILi128EEENS4_14SM90_TMA_STOREES1E_S20_S20_EEEvvEEEEvNT_6ParamsE) ;  /* 0xffffff5402e07950 */ /* 0x000fea0003c3ffff */
        .weak           $__internal_1_$__cuda_sm10x_tcgen05_guardrail_trap_phase_invalid_during_alloc
        .type           $__internal_1_$__cuda_sm10x_tcgen05_guardrail_trap_phase_invalid_during_alloc,@function
        .size           $__internal_1_$__cuda_sm10x_tcgen05_guardrail_trap_phase_invalid_during_alloc,($__internal_2_$__cuda_sm10x_tcgen05_guardrail_trap_unallocated_columns_being_dealloced - $__internal_1_$__cuda_sm10x_tcgen05_guardrail_trap_phase_invalid_during_alloc)
$__internal_1_$__cuda_sm10x_tcgen05_guardrail_trap_phase_invalid_during_alloc:
[----:B------:R-:W-:Y:S05]  /*a880*/  BPT.TRAP 0x1 ;  /* 0x000000040000795c */ /* 0x000fea0000300000 */
[----:B------:R-:W-:-:S04]  /*a890*/  MOV R5, 0x0 ;  /* 0x0000000000057802 */ /* 0x000fc80000000f00 */
[----:B------:R-:W-:Y:S05]  /*a8a0*/  RET.REL.NODEC R4 `(_ZN7cutlass13device_kernelINS_4gemm6kernel13GemmUniversalIN4cute5tupleIJiiiiEEENS1_10collective13CollectiveMmaINS1_35MainloopSm100TmaUmmaWarpSpecializedILi10ELi2ELi4ENS5_IJNS4_1CILi1EEENSA_ILi2EEESB_EEEEENS5_IJNSA_ILi64EEENSA_ILi256EEESF_EEENS_12float_e5m2_tENS5_IJlSB_lEEESI_SJ_NS4_8TiledMMAINS4_8MMA_AtomIJNS4_10MMA_TraitsINS4_19SM100_MMA_F8F6F4_SSEJSI_SI_fSF_SG_NS4_17integral_constantINS4_4UMMA5MajorELSQ_0EEESR_NSO_INSP_7ScaleInELSS_0EEEST_EEEEEENS4_6LayoutINS5_IJSB_SB_SB_EEENS5_IJNSA_ILi0EEESY_SY_EEEEENS5_IJNS4_10UnderscoreES11_S11_EEEEENS4_23SM90_TMA_LOAD_MULTICASTENS4_14ComposedLayoutINS4_7SwizzleILi2ELi4ELi3EEENS4_18smem_ptr_flag_bitsILi8EEENSW_INS5_IJNSA_ILi8EEESF_EEENS5_IJSF_SB_EEEEEEEvNS4_8identityENS4_13SM90_TMA_LOADES1E_vS1F_EENS_8epilogue10collective18CollectiveEpilogueINS1I_23Sm100TmaWarpSpecializedILi4ELi2ELi32ELb0ELb0EEEJSH_NS5_IJNSW_ISF_SB_EES1N_EEESI_SJ_SI_SJ_NS1I_6fusion15FusionCallbacksIS1M_NS1P_17LinearCombinationISI_fSI_fLNS_15FloatRoundStyleE2EEESH_S1O_JEEENS4_5SM1004TMEM4LOAD26SM100_TMEM_LOAD_16dp32b32xES1G_S1E_NS4_39AutoVectorizingCopyWithAssumedAlignmentILi128EEENS4_14SM90_TMA_STOREES1E_S20_S20_EEEvvEEEEvNT_6ParamsE) ;  /* 0xffffff5404d47950 */ /* 0x000fea0003c3ffff */
        .weak           $__internal_2_$__cuda_sm10x_tcgen05_guardrail_trap_unallocated_columns_being_dealloced
        .type           $__internal_2_$__cuda_sm10x_tcgen05_guardrail_trap_unallocated_columns_being_dealloced,@function
        .size           $__internal_2_$__cuda_sm10x_tcgen05_guardrail_trap_unallocated_columns_being_dealloced,(.L_x_196 - $__internal_2_$__cuda_sm10x_tcgen05_guardrail_trap_unallocated_columns_being_dealloced)
$__internal_2_$__cuda_sm10x_tcgen05_guardrail_trap_unallocated_columns_being_dealloced:
[----:B------:R-:W-:Y:S05]  /*a8b0*/  BPT.TRAP 0x1 ;  /* 0x000000040000795c */ /* 0x000fea0000300000 */
[----:B------:R-:W-:-:S04]  /*a8c0*/  HFMA2 R3, -RZ, RZ, 0, 0 ;  /* 0x00000000ff037431 */ /* 0x000fc800000001ff */
[----:B------:R-:W-:Y:S05]  /*a8d0*/  RET.REL.NODEC R2 `(_ZN7cutlass13device_kernelINS_4gemm6kernel13GemmUniversalIN4cute5tupleIJiiiiEEENS1_10collective13CollectiveMmaINS1_35MainloopSm100TmaUmmaWarpSpecializedILi10ELi2ELi4ENS5_IJNS4_1CILi1EEENSA_ILi2EEESB_EEEEENS5_IJNSA_ILi64EEENSA_ILi256EEESF_EEENS_12float_e5m2_tENS5_IJlSB_lEEESI_SJ_NS4_8TiledMMAINS4_8MMA_AtomIJNS4_10MMA_TraitsINS4_19SM100_MMA_F8F6F4_SSEJSI_SI_fSF_SG_NS4_17integral_constantINS4_4UMMA5MajorELSQ_0EEESR_NSO_INSP_7ScaleInELSS_0EEEST_EEEEEENS4_6LayoutINS5_IJSB_SB_SB_EEENS5_IJNSA_ILi0EEESY_SY_EEEEENS5_IJNS4_10UnderscoreES11_S11_EEEEENS4_23SM90_TMA_LOAD_MULTICASTENS4_14ComposedLayoutINS4_7SwizzleILi2ELi4ELi3EEENS4_18smem_ptr_flag_bitsILi8EEENSW_INS5_IJNSA_ILi8EEESF_EEENS5_IJSF_SB_EEEEEEEvNS4_8identityENS4_13SM90_TMA_LOADES1E_vS1F_EENS_8epilogue10collective18CollectiveEpilogueINS1I_23Sm100TmaWarpSpecializedILi4ELi2ELi32ELb0ELb0EEEJSH_NS5_IJNSW_ISF_SB_EES1N_EEESI_SJ_SI_SJ_NS1I_6fusion15FusionCallbacksIS1M_NS1P_17LinearCombinationISI_fSI_fLNS_15FloatRoundStyleE2EEESH_S1O_JEEENS4_5SM1004TMEM4LOAD26SM100_TMEM_LOAD_16dp32b32xES1G_S1E_NS4_39AutoVectorizingCopyWithAssumedAlignmentILi128EEENS4_14SM90_TMA_STOREES1E_S20_S20_EEEvvEEEEvNT_6ParamsE) ;  /* 0xffffff5402c87950 */ /* 0x000fea0003c3ffff */
.L_x_195:
[----:B------:R-:W-:-:S00]  /*a8e0*/  BRA `(.L_x_195) ;  /* 0xfffffffc00fc7947 */ /* 0x000fc0000383ffff */
[----:B------:R-:W-:-:S00]  /*a8f0*/  NOP ;  /* 0x0000000000007918 */ /* 0x000fc00000000000 */
        /* <DEDUP_REMOVED lines=8> */
.L_x_196:


//--------------------- .nv.global.init           --------------------------
	.section	.nv.global.init,"aw",@progbits
.nv.global.init:
	.type		$str$27,@object
	.size		$str$27,($str$28 - $str$27)
$str$27:
        /*0000*/ 	.byte	0x28, 0x61, 0x64, 0x64, 0x72, 0x65, 0x73, 0x73, 0x20, 0x26, 0x20, 0x6d, 0x61, 0x73, 0x6b, 0x29
        /*0010*/ 	.byte	0x20, 0x3d, 0x3d, 0x20, 0x30, 0x00
	.type		$str$28,@object
	.size		$str$28,($str$26 - $str$28)
$str$28:
        /*0016*/ 	.byte	0x2f, 0x74, 0x6d, 0x70, 0x2f, 0x63, 0x75, 0x74, 0x6c, 0x61, 0x73, 0x73, 0x5f, 0x73, 0x77, 0x65
        /*0026*/ 	.byte	0x65, 0x70, 0x5f, 0x73, 0x72, 0x63, 0x2f, 0x69, 0x6e, 0x63, 0x6c, 0x75, 0x64, 0x65, 0x2f, 0x63
        /*0036*/ 	.byte	0x75, 0x74, 0x65, 0x2f, 0x70, 0x6f, 0x69, 0x6e, 0x74, 0x65, 0x72, 0x5f, 0x66, 0x6c, 0x61, 0x67
        /*0046*/ 	.byte	0x67, 0x65, 0x64, 0x2e, 0x68, 0x70, 0x70, 0x00
	.type		$str$26,@object
	.size		$str$26,($str$25 - $str$26)
$str$26:
        /*004e*/ 	.byte	0x2f, 0x74, 0x6d, 0x70, 0x2f, 0x63, 0x75, 0x74, 0x6c, 0x61, 0x73, 0x73, 0x5f, 0x73, 0x77, 0x65
        /*005e*/ 	.byte	0x65, 0x70, 0x5f, 0x73, 0x72, 0x63, 0x2f, 0x69, 0x6e, 0x63, 0x6c, 0x75, 0x64, 0x65, 0x2f, 0x63
        /*006e*/ 	.byte	0x75, 0x74, 0x65, 0x2f, 0x61, 0x74, 0x6f, 0x6d, 0x2f, 0x63, 0x6f, 0x70, 0x79, 0x5f, 0x74, 0x72
        /*007e*/ 	.byte	0x61, 0x69, 0x74, 0x73, 0x5f, 0x73, 0x6d, 0x31, 0x30, 0x30, 0x2e, 0x68, 0x70, 0x70, 0x00
	.type		$str$25,@object
	.size		$str$25,(__unnamed_1 - $str$25)
$str$25:
        /*008d*/ 	.byte	0x28, 0x28, 0x75, 0x69, 0x6e, 0x74, 0x33, 0x32, 0x5f, 0x74, 0x28, 0x74, 0x68, 0x72, 0x65, 0x61
        /*009d*/ 	.byte	0x64, 0x49, 0x64, 0x78, 0x2e, 0x78, 0x29, 0x20, 0x2f, 0x20, 0x33, 0x32, 0x29, 0x20, 0x25, 0x20
        /*00ad*/ 	.byte	0x34, 0x29, 0x20, 0x3d, 0x3d, 0x20, 0x28, 0x28, 0x28, 0x74, 0x6d, 0x65, 0x6d, 0x5f, 0x61, 0x64
        /*00bd*/ 	.byte	0x64, 0x72, 0x20, 0x3e, 0x3e, 0x20, 0x31, 0x36, 0x29, 0x20, 0x2f, 0x20, 0x33, 0x32, 0x29, 0x20
        /*00cd*/ 	.byte	0x25, 0x20, 0x34, 0x29, 0x00
	.type		__unnamed_1,@object
	.size		__unnamed_1,(__unnamed_2 - __unnamed_1)
__unnamed_1:
        /*00d2*/ 	.byte	0x61, 0x75, 0x74, 0x6f, 0x20, 0x63, 0x75, 0x74, 0x65, 0x3a, 0x3a, 0x61, 0x73, 0x5f, 0x70, 0x6f
        /* <DEDUP_REMOVED lines=24> */
        /*0262*/ 	.byte	0x3c, 0x34, 0x30, 0x39, 0x36, 0x3e, 0x3e, 0x3e, 0x3e, 0x5d, 0x00
	.type		__unnamed_2,@object
	.size		__unnamed_2,(__unnamed_3 - __unnamed_2)
__unnamed_2:
        /* <DEDUP_REMOVED lines=26> */
	.type		__unnamed_3,@object
	.size		__unnamed_3,(.L_3 - __unnamed_3)
__unnamed_3:
        /* <DEDUP_REMOVED lines=40> */
        /*0688*/ 	.byte	0x74, 0x65, 0x3a, 0x3a, 0x43, 0x3c, 0x30, 0x3e, 0x3e, 0x3e, 0x3e, 0x5d, 0x00
.L_3:


//--------------------- .nv.shared._ZN7cutlass13device_kernelINS_4gemm6kernel13GemmUniversalIN4cute5tupleIJiiiiEEENS1_10collective13CollectiveMmaINS1_35MainloopSm100TmaUmmaWarpSpecializedILi10ELi2ELi4ENS5_IJNS4_1CILi1EEENSA_ILi2EEESB_EEEEENS5_IJNSA_ILi64EEENSA_ILi256EEESF_EEENS_12float_e5m2_tENS5_IJlSB_lEEESI_SJ_NS4_8TiledMMAINS4_8MMA_AtomIJNS4_10MMA_TraitsINS4_19SM100_MMA_F8F6F4_SSEJSI_SI_fSF_SG_NS4_17integral_constantINS4_4UMMA5MajorELSQ_0EEESR_NSO_INSP_7ScaleInELSS_0EEEST_EEEEEENS4_6LayoutINS5_IJSB_SB_SB_EEENS5_IJNSA_ILi0EEESY_SY_EEEEENS5_IJNS4_10UnderscoreES11_S11_EEEEENS4_23SM90_TMA_LOAD_MULTICASTENS4_14ComposedLayoutINS4_7SwizzleILi2ELi4ELi3EEENS4_18smem_ptr_flag_bitsILi8EEENSW_INS5_IJNSA_ILi8EEESF_EEENS5_IJSF_SB_EEEEEEEvNS4_8identityENS4_13SM90_TMA_LOADES1E_vS1F_EENS_8epilogue10collective18CollectiveEpilogueINS1I_23Sm100TmaWarpSpecializedILi4ELi2ELi32ELb0ELb0EEEJSH_NS5_IJNSW_ISF_SB_EES1N_EEESI_SJ_SI_SJ_NS1I_6fusion15FusionCallbacksIS1M_NS1P_17LinearCombinationISI_fSI_fLNS_15FloatRoundStyleE2EEESH_S1O_JEEENS4_5SM1004TMEM4LOAD26SM100_TMEM_LOAD_16dp32b32xES1G_S1E_NS4_39AutoVectorizingCopyWithAssumedAlignmentILi128EEENS4_14SM90_TMA_STOREES1E_S20_S20_EEEvvEEEEvNT_6ParamsE --------------------------
	.section	.nv.shared._ZN7cutlass13device_kernelINS_4gemm6kernel13GemmUniversalIN4cute5tupleIJiiiiEEENS1_10collective13CollectiveMmaINS1_35MainloopSm100TmaUmmaWarpSpecializedILi10ELi2ELi4ENS5_IJNS4_1CILi1EEENSA_ILi2EEESB_EEEEENS5_IJNSA_ILi64EEENSA_ILi256EEESF_EEENS_12float_e5m2_tENS5_IJlSB_lEEESI_SJ_NS4_8TiledMMAINS4_8MMA_AtomIJNS4_10MMA_TraitsINS4_19SM100_MMA_F8F6F4_SSEJSI_SI_fSF_SG_NS4_17integral_constantINS4_4UMMA5MajorELSQ_0EEESR_NSO_INSP_7ScaleInELSS_0EEEST_EEEEEENS4_6LayoutINS5_IJSB_SB_SB_EEENS5_IJNSA_ILi0EEESY_SY_EEEEENS5_IJNS4_10UnderscoreES11_S11_EEEEENS4_23SM90_TMA_LOAD_MULTICASTENS4_14ComposedLayoutINS4_7SwizzleILi2ELi4ELi3EEENS4_18smem_ptr_flag_bitsILi8EEENSW_INS5_IJNSA_ILi8EEESF_EEENS5_IJSF_SB_EEEEEEEvNS4_8identityENS4_13SM90_TMA_LOADES1E_vS1F_EENS_8epilogue10collective18CollectiveEpilogueINS1I_23Sm100TmaWarpSpecializedILi4ELi2ELi32ELb0ELb0EEEJSH_NS5_IJNSW_ISF_SB_EES1N_EEESI_SJ_SI_SJ_NS1I_6fusion15FusionCallbacksIS1M_NS1P_17LinearCombinationISI_fSI_fLNS_15FloatRoundStyleE2EEESH_S1O_JEEENS4_5SM1004TMEM4LOAD26SM100_TMEM_LOAD_16dp32b32xES1G_S1E_NS4_39AutoVectorizingCopyWithAssumedAlignmentILi128EEENS4_14SM90_TMA_STOREES1E_S20_S20_EEEvvEEEEvNT_6ParamsE,"aw",@nobits
	.sectionflags	@""
	.align	16
	.zero		1024


//--------------------- .nv.shared.reserved.0     --------------------------
	.section	.nv.shared.reserved.0,"aw",@nobits
	.weak		__nv_reservedSMEM_offset_0_alias
	.size		__nv_reservedSMEM_offset_0_alias, 0, 64
	.other		__nv_reservedSMEM_offset_0_alias,@"STO_CUDA_RESERVED_SHARED STV_DEFAULT"
__nv_reservedSMEM_offset_0_alias:
	.zero		0
.nv.shared.reserved.0:
	.zero		64
	.weak		__nv_reservedSMEM_tcgen05_partition
	.type		__nv_reservedSMEM_tcgen05_partition,@object
	.size		__nv_reservedSMEM_tcgen05_partition,(.L_0 - __nv_reservedSMEM_tcgen05_partition)
__nv_reservedSMEM_tcgen05_partition:
	.zero		32
.L_0:


//--------------------- .nv.global                --------------------------
	.section	.nv.global,"aw",@nobits
.nv.global:
	.type		_ZN39_INTERNAL_c4567b34_4_k_cu_48b61bac_77214cute1_E,@object
	.size		_ZN39_INTERNAL_c4567b34_4_k_cu_48b61bac_77214cute1_E,(_ZN39_INTERNAL_c4567b34_4_k_cu_48b61bac_77214cuda3std3__45__cpo6cbeginE - _ZN39_INTERNAL_c4567b34_4_k_cu_48b61bac_77214cute1_E)
_ZN39_INTERNAL_c4567b34_4_k_cu_48b61bac_77214cute1_E:
	.zero		1
	.type		_ZN39_INTERNAL_c4567b34_4_k_cu_48b61bac_77214cuda3std3__45__cpo6cbeginE,@object
	.size		_ZN39_INTERNAL_c4567b34_4_k_cu_48b61bac_77214cuda3std3__45__cpo6cbeginE,(_ZN39_INTERNAL_c4567b34_4_k_cu_48b61bac_77214cuda3std3__48in_placeE - _ZN39_INTERNAL_c4567b34_4_k_cu_48b61bac_77214cuda3std3__45__cpo6cbeginE)
_ZN39_INTERNAL_c4567b34_4_k_cu_48b61bac_77214cuda3std3__45__cpo6cbeginE:
	.zero		1
	.type		_ZN39_INTERNAL_c4567b34_4_k_cu_48b61bac_77214cuda3std3__48in_placeE,@object
	.size		_ZN39_INTERNAL_c4567b34_4_k_cu_48b61bac_77214cuda3std3__48in_placeE,(_ZN39_INTERNAL_c4567b34_4_k_cu_48b61bac_77214cuda3std6ranges3__45__cpo9iter_moveE - _ZN39_INTERNAL_c4567b34_4_k_cu_48b61bac_77214cuda3std3__48in_placeE)
_ZN39_INTERNAL_c4567b34_4_k_cu_48b61bac_77214cuda3std3__48in_placeE:
	.zero		1
	.type		_ZN39_INTERNAL_c4567b34_4_k_cu_48b61bac_77214cuda3std6ranges3__45__cpo9iter_moveE,@object
	.size		_ZN39_INTERNAL_c4567b34_4_k_cu_48b61bac_77214cuda3std6ranges3__45__cpo9iter_moveE,(_ZN39_INTERNAL_c4567b34_4_k_cu_48b61bac_77214cuda3std3__45__cpo5beginE - _ZN39_INTERNAL_c4567b34_4_k_cu_48b61bac_77214cuda3std6ranges3__45__cpo9iter_moveE)
_ZN39_INTERNAL_c4567b34_4_k_cu_48b61bac_77214cuda3std6ranges3__45__cpo9iter_moveE:
	.zero		1
	.type		_ZN39_INTERNAL_c4567b34_4_k_cu_48b61bac_77214cuda3std3__45__cpo5beginE,@object
	.size		_ZN39_INTERNAL_c4567b34_4_k_cu_48b61bac_77214cuda3std3__45__cpo5beginE,(_ZN39_INTERNAL_c4567b34_4_k_cu_48b61bac_77214cuda3std3__441_GLOBAL__N__c4567b34_4_k_cu_48b61bac_77216ignoreE - _ZN39_INTERNAL_c4567b34_4_k_cu_48b61bac_77214cuda3std3__45__cpo5beginE)
_ZN39_INTERNAL_c4567b34_4_k_cu_48b61bac_77214cuda3std3__45__cpo5beginE:
	.zero		1
	.type		_ZN39_INTERNAL_c4567b34_4_k_cu_48b61bac_77214cuda3std3__441_GLOBAL__N__c4567b34_4_k_cu_48b61bac_77216ignoreE,@object
	.size		_ZN39_INTERNAL_c4567b34_4_k_cu_48b61bac_77214cuda3std3__441_GLOBAL__N__c4567b34_4_k_cu_48b61bac_77216ignoreE,(_ZN39_INTERNAL_c4567b34_4_k_cu_48b61bac_77214cute7productE - _ZN39_INTERNAL_c4567b34_4_k_cu_48b61bac_77214cuda3std3__441_GLOBAL__N__c4567b34_4_k_cu_48b61bac_77216ignoreE)
_ZN39_INTERNAL_c4567b34_4_k_cu_48b61bac_77214cuda3std3__441_GLOBAL__N__c4567b34_4_k_cu_48b61bac_77216ignoreE:
	.zero		1
	.type		_ZN39_INTERNAL_c4567b34_4_k_cu_48b61bac_77214cute7productE,@object
	.size		_ZN39_INTERNAL_c4567b34_4_k_cu_48b61bac_77214cute7productE,(_ZN39_INTERNAL_c4567b34_4_k_cu_48b61bac_77214cuda3std3__45__cpo3endE - _ZN39_INTERNAL_c4567b34_4_k_cu_48b61bac_77214cute7productE)
_ZN39_INTERNAL_c4567b34_4_k_cu_48b61bac_77214cute7productE:
	.zero		1
	.type		_ZN39_INTERNAL_c4567b34_4_k_cu_48b61bac_77214cuda3std3__45__cpo3endE,@object
	.size		_ZN39_INTERNAL_c4567b34_4_k_cu_48b61bac_77214cuda3std3__45__cpo3endE,(_ZN39_INTERNAL_c4567b34_4_k_cu_48b61bac_77214cuda3std3__419piecewise_constructE - _ZN39_INTERNAL_c4567b34_4_k_cu_48b61bac_77214cuda3std3__45__cpo3endE)
_ZN39_INTERNAL_c4567b34_4_k_cu_48b61bac_77214cuda3std3__45__cpo3endE:
	.zero		1
	.type		_ZN39_INTERNAL_c4567b34_4_k_cu_48b61bac_77214cuda3std3__419piecewise_constructE,@object
	.size		_ZN39_INTERNAL_c4567b34_4_k_cu_48b61bac_77214cuda3std3__419piecewise_constructE,(_ZN39_INTERNAL_c4567b34_4_k_cu_48b61bac_77214cuda3std3__45__cpo4cendE - _ZN39_INTERNAL_c4567b34_4_k_cu_48b61bac_77214cuda3std3__419piecewise_constructE)
_ZN39_INTERNAL_c4567b34_4_k_cu_48b61bac_77214cuda3std3__419piecewise_constructE:
	.zero		1
	.type		_ZN39_INTERNAL_c4567b34_4_k_cu_48b61bac_77214cuda3std3__45__cpo4cendE,@object
	.size		_ZN39_INTERNAL_c4567b34_4_k_cu_48b61bac_77214cuda3std3__45__cpo4cendE,(_ZN39_INTERNAL_c4567b34_4_k_cu_48b61bac_77214cuda3std6ranges3__45__cpo4swapE - _ZN39_INTERNAL_c4567b34_4_k_cu_48b61bac_77214cuda3std3__45__cpo4cendE)
_ZN39_INTERNAL_c4567b34_4_k_cu_48b61bac_77214cuda3std3__45__cpo4cendE:
	.zero		1
	.type		_ZN39_INTERNAL_c4567b34_4_k_cu_48b61bac_77214cuda3std6ranges3__45__cpo4swapE,@object
	.size		_ZN39_INTERNAL_c4567b34_4_k_cu_48b61bac_77214cuda3std6ranges3__45__cpo4swapE,(.L_11 - _ZN39_INTERNAL_c4567b34_4_k_cu_48b61bac_77214cuda3std6ranges3__45__cpo4swapE)
_ZN39_INTERNAL_c4567b34_4_k_cu_48b61bac_77214cuda3std6ranges3__45__cpo4swapE:
	.zero		1
.L_11:


//--------------------- .nv.constant0._ZN7cutlass13device_kernelINS_4gemm6kernel13GemmUniversalIN4cute5tupleIJiiiiEEENS1_10collective13CollectiveMmaINS1_35MainloopSm100TmaUmmaWarpSpecializedILi10ELi2ELi4ENS5_IJNS4_1CILi1EEENSA_ILi2EEESB_EEEEENS5_IJNSA_ILi64EEENSA_ILi256EEESF_EEENS_12float_e5m2_tENS5_IJlSB_lEEESI_SJ_NS4_8TiledMMAINS4_8MMA_AtomIJNS4_10MMA_TraitsINS4_19SM100_MMA_F8F6F4_SSEJSI_SI_fSF_SG_NS4_17integral_constantINS4_4UMMA5MajorELSQ_0EEESR_NSO_INSP_7ScaleInELSS_0EEEST_EEEEEENS4_6LayoutINS5_IJSB_SB_SB_EEENS5_IJNSA_ILi0EEESY_SY_EEEEENS5_IJNS4_10UnderscoreES11_S11_EEEEENS4_23SM90_TMA_LOAD_MULTICASTENS4_14ComposedLayoutINS4_7SwizzleILi2ELi4ELi3EEENS4_18smem_ptr_flag_bitsILi8EEENSW_INS5_IJNSA_ILi8EEESF_EEENS5_IJSF_SB_EEEEEEEvNS4_8identityENS4_13SM90_TMA_LOADES1E_vS1F_EENS_8epilogue10collective18CollectiveEpilogueINS1I_23Sm100TmaWarpSpecializedILi4ELi2ELi32ELb0ELb0EEEJSH_NS5_IJNSW_ISF_SB_EES1N_EEESI_SJ_SI_SJ_NS1I_6fusion15FusionCallbacksIS1M_NS1P_17LinearCombinationISI_fSI_fLNS_15FloatRoundStyleE2EEESH_S1O_JEEENS4_5SM1004TMEM4LOAD26SM100_TMEM_LOAD_16dp32b32xES1G_S1E_NS4_39AutoVectorizingCopyWithAssumedAlignmentILi128EEENS4_14SM90_TMA_STOREES1E_S20_S20_EEEvvEEEEvNT_6ParamsE --------------------------
	.section	.nv.constant0._ZN7cutlass13device_kernelINS_4gemm6kernel13GemmUniversalIN4cute5tupleIJiiiiEEENS1_10collective13CollectiveMmaINS1_35MainloopSm100TmaUmmaWarpSpecializedILi10ELi2ELi4ENS5_IJNS4_1CILi1EEENSA_ILi2EEESB_EEEEENS5_IJNSA_ILi64EEENSA_ILi256EEESF_EEENS_12float_e5m2_tENS5_IJlSB_lEEESI_SJ_NS4_8TiledMMAINS4_8MMA_AtomIJNS4_10MMA_TraitsINS4_19SM100_MMA_F8F6F4_SSEJSI_SI_fSF_SG_NS4_17integral_constantINS4_4UMMA5MajorELSQ_0EEESR_NSO_INSP_7ScaleInELSS_0EEEST_EEEEEENS4_6LayoutINS5_IJSB_SB_SB_EEENS5_IJNSA_ILi0EEESY_SY_EEEEENS5_IJNS4_10UnderscoreES11_S11_EEEEENS4_23SM90_TMA_LOAD_MULTICASTENS4_14ComposedLayoutINS4_7SwizzleILi2ELi4ELi3EEENS4_18smem_ptr_flag_bitsILi8EEENSW_INS5_IJNSA_ILi8EEESF_EEENS5_IJSF_SB_EEEEEEEvNS4_8identityENS4_13SM90_TMA_LOADES1E_vS1F_EENS_8epilogue10collective18CollectiveEpilogueINS1I_23Sm100TmaWarpSpecializedILi4ELi2ELi32ELb0ELb0EEEJSH_NS5_IJNSW_ISF_SB_EES1N_EEESI_SJ_SI_SJ_NS1I_6fusion15FusionCallbacksIS1M_NS1P_17LinearCombinationISI_fSI_fLNS_15FloatRoundStyleE2EEESH_S1O_JEEENS4_5SM1004TMEM4LOAD26SM100_TMEM_LOAD_16dp32b32xES1G_S1E_NS4_39AutoVectorizingCopyWithAssumedAlignmentILi128EEENS4_14SM90_TMA_STOREES1E_S20_S20_EEEvvEEEEvNT_6ParamsE,"a",@progbits
	.sectionflags	@""
	.align	4
.nv.constant0._ZN7cutlass13device_kernelINS_4gemm6kernel13GemmUniversalIN4cute5tupleIJiiiiEEENS1_10collective13CollectiveMmaINS1_35MainloopSm100TmaUmmaWarpSpecializedILi10ELi2ELi4ENS5_IJNS4_1CILi1EEENSA_ILi2EEESB_EEEEENS5_IJNSA_ILi64EEENSA_ILi256EEESF_EEENS_12float_e5m2_tENS5_IJlSB_lEEESI_SJ_NS4_8TiledMMAINS4_8MMA_AtomIJNS4_10MMA_TraitsINS4_19SM100_MMA_F8F6F4_SSEJSI_SI_fSF_SG_NS4_17integral_constantINS4_4UMMA5MajorELSQ_0EEESR_NSO_INSP_7ScaleInELSS_0EEEST_EEEEEENS4_6LayoutINS5_IJSB_SB_SB_EEENS5_IJNSA_ILi0EEESY_SY_EEEEENS5_IJNS4_10UnderscoreES11_S11_EEEEENS4_23SM90_TMA_LOAD_MULTICASTENS4_14ComposedLayoutINS4_7SwizzleILi2ELi4ELi3EEENS4_18smem_ptr_flag_bitsILi8EEENSW_INS5_IJNSA_ILi8EEESF_EEENS5_IJSF_SB_EEEEEEEvNS4_8identityENS4_13SM90_TMA_LOADES1E_vS1F_EENS_8epilogue10collective18CollectiveEpilogueINS1I_23Sm100TmaWarpSpecializedILi4ELi2ELi32ELb0ELb0EEEJSH_NS5_IJNSW_ISF_SB_EES1N_EEESI_SJ_SI_SJ_NS1I_6fusion15FusionCallbacksIS1M_NS1P_17LinearCombinationISI_fSI_fLNS_15FloatRoundStyleE2EEESH_S1O_JEEENS4_5SM1004TMEM4LOAD26SM100_TMEM_LOAD_16dp32b32xES1G_S1E_NS4_39AutoVectorizingCopyWithAssumedAlignmentILi128EEENS4_14SM90_TMA_STOREES1E_S20_S20_EEEvvEEEEvNT_6ParamsE:
	.zero		2944


//--------------------- SYMBOLS --------------------------

	.type		.nv.reservedSmem.offset0,@object
	.size		.nv.reservedSmem.offset0,0x4
	.type		.nv.reservedSmem.cap,@object
	.size		.nv.reservedSmem.cap,0x4
	.type		__assertfail,@function
